def matmul_kernel(
    a_ptr,
    b_ptr,
    c_ptr,
    M,
    N,
    K,
    stride_am,
    stride_ak,
    stride_bk,
    stride_bn,
    stride_cm,
    stride_cn,
    BLOCK_M: tl.constexpr,
    BLOCK_N: tl.constexpr,
    BLOCK_K: tl.constexpr,
    GROUP_M: tl.constexpr,
):
    pid = tl.program_id(axis=0)
    num_pid_m = tl.cdiv(M, BLOCK_M)
    num_pid_n = tl.cdiv(N, BLOCK_N)
    num_pid_in_group = GROUP_M * num_pid_n
    group_id = pid // num_pid_in_group
    first_pid_m = group_id * GROUP_M
    group_size_m = min(num_pid_m - first_pid_m, GROUP_M)
    pid_m = first_pid_m + ((pid % num_pid_in_group) % group_size_m)
    pid_n = (pid % num_pid_in_group) // group_size_m

    offs_am = (pid_m * BLOCK_M + tl.arange(0, BLOCK_M)) % M
    offs_bn = (pid_n * BLOCK_N + tl.arange(0, BLOCK_N)) % N
    offs_k = tl.arange(0, BLOCK_K)
    a_ptrs = a_ptr + offs_am[:, None] * stride_am + offs_k[None, :] * stride_ak
    b_ptrs = b_ptr + offs_k[:, None] * stride_bk + offs_bn[None, :] * stride_bn

    acc = tl.zeros((BLOCK_M, BLOCK_N), dtype=tl.float32)
    for kk in range(0, tl.cdiv(K, BLOCK_K)):
        a = tl.load(a_ptrs, mask=offs_k[None, :] < K - kk * BLOCK_K, other=0.0)
        b = tl.load(b_ptrs, mask=offs_k[:, None] < K - kk * BLOCK_K, other=0.0)
        acc = tl.dot(a, b, acc)
        a_ptrs += BLOCK_K * stride_ak
        b_ptrs += BLOCK_K * stride_bk

    c = acc.to(c_ptr.dtype.element_ty)
    offs_cm = pid_m * BLOCK_M + tl.arange(0, BLOCK_M)
    offs_cn = pid_n * BLOCK_N + tl.arange(0, BLOCK_N)
    c_ptrs = c_ptr + offs_cm[:, None] * stride_cm + offs_cn[None, :] * stride_cn
    mask = (offs_cm[:, None] < M) & (offs_cn[None, :] < N)
    tl.store(c_ptrs, c, mask=mask)

# config = {"BLOCK_K": 32, "BLOCK_M": 32, "BLOCK_N": 16, "GROUP_M": 8, "arch": "sm_100", "dtype": "bf16", "num_ctas": 1, "num_stages": 2, "num_warps": 2}
# arch = sm_100


// ===== COMPILED SASS (sm_100a) =====

	.target	sm_100a

	.elftype	@"ET_EXEC"


//--------------------- .note.nv.tkinfo           --------------------------
	.section	.note.nv.tkinfo,"",@"SHT_NOTE"
	.sectionflags	@"SHF_NOTE_NV_TKINFO"
	.tkinfo
        /*0018*/ 	.word	0x00000081
        /*0030*/ 	.string	""
        /*0030*/ 	.string	"ptxas-blackwell"
        /*0030*/ 	.string	"Cuda compilation tools, release 12.9, V12.9.86"
        /*0030*/ 	.string	"Build cuda_12.9.r12.9/compiler.36037853_0"
        /*0030*/ 	.string	"-v  -suppress-debug-info  -lineinfo  -arch sm_100a "



//--------------------- .note.nv.cuver            --------------------------
	.section	.note.nv.cuver,"",@"SHT_NOTE"
	.sectionflags	@"SHF_NOTE_NV_CUVER"
        /*0018*/ 	.short	0x0001
        /*001a*/ 	.short	0x0064
        /*001c*/ 	.short	0x0001
        /*001e*/ 	.short	0x0000
        /*0020*/ 	.short	0x0001
        /*0022*/ 	.short	0x0000


//--------------------- .nv.info                  --------------------------
	.section	.nv.info,"",@"SHT_CUDA_INFO"
	.align	4


	//----- nvinfo : EIATTR_REGCOUNT
	.align		4
        /*0000*/ 	.byte	0x04, 0x2f
        /*0002*/ 	.short	(.L_1 - .L_0)
	.align		4
.L_0:
        /*0004*/ 	.word	index@(matmul_kernel)
        /*0008*/ 	.word	0x0000005e


	//----- nvinfo : EIATTR_FRAME_SIZE
	.align		4
.L_1:
        /*000c*/ 	.byte	0x04, 0x11
        /*000e*/ 	.short	(.L_3 - .L_2)
	.align		4
.L_2:
        /*0010*/ 	.word	index@(matmul_kernel)
        /*0014*/ 	.word	0x00000000


	//----- nvinfo : EIATTR_MIN_STACK_SIZE
	.align		4
.L_3:
        /*0018*/ 	.byte	0x04, 0x12
        /*001a*/ 	.short	(.L_5 - .L_4)
	.align		4
.L_4:
        /*001c*/ 	.word	index@(matmul_kernel)
        /*0020*/ 	.word	0x00000000
.L_5:


//--------------------- .nv.info.matmul_kernel    --------------------------
	.section	.nv.info.matmul_kernel,"",@"SHT_CUDA_INFO"
	.sectionflags	@""
	.align	4


	//----- nvinfo : EIATTR_CUDA_API_VERSION
	.align		4
        /*0000*/ 	.byte	0x04, 0x37
        /*0002*/ 	.short	(.L_7 - .L_6)
.L_6:
        /*0004*/ 	.word	0x00000081


	//----- nvinfo : EIATTR_KPARAM_INFO
	.align		4
.L_7:
        /*0008*/ 	.byte	0x04, 0x17
        /*000a*/ 	.short	(.L_9 - .L_8)
.L_8:
        /*000c*/ 	.word	0x00000000
        /*0010*/ 	.short	0x000d
        /*0012*/ 	.short	0x0048
        /*0014*/ 	.byte	0x00, 0xf4, 0x21, 0x00


	//----- nvinfo : EIATTR_KPARAM_INFO
	.align		4
.L_9:
        /*0018*/ 	.byte	0x04, 0x17
        /*001a*/ 	.short	(.L_11 - .L_10)
.L_10:
        /*001c*/ 	.word	0x00000000
        /*0020*/ 	.short	0x000c
        /*0022*/ 	.short	0x0040
        /*0024*/ 	.byte	0x00, 0xf4, 0x21, 0x00


	//----- nvinfo : EIATTR_KPARAM_INFO
	.align		4
.L_11:
        /*0028*/ 	.byte	0x04, 0x17
        /*002a*/ 	.short	(.L_13 - .L_12)
.L_12:
        /*002c*/ 	.word	0x00000000
        /*0030*/ 	.short	0x000b
        /*0032*/ 	.short	0x0038
        /*0034*/ 	.byte	0x00, 0xf0, 0x11, 0x00


	//----- nvinfo : EIATTR_KPARAM_INFO
	.align		4
.L_13:
        /*0038*/ 	.byte	0x04, 0x17
        /*003a*/ 	.short	(.L_15 - .L_14)
.L_14:
        /*003c*/ 	.word	0x00000000
        /*0040*/ 	.short	0x000a
        /*0042*/ 	.short	0x0034
        /*0044*/ 	.byte	0x00, 0xf0, 0x11, 0x00


	//----- nvinfo : EIATTR_KPARAM_INFO
	.align		4
.L_15:
        /*0048*/ 	.byte	0x04, 0x17
        /*004a*/ 	.short	(.L_17 - .L_16)
.L_16:
        /*004c*/ 	.word	0x00000000
        /*0050*/ 	.short	0x0009
        /*0052*/ 	.short	0x0030
        /*0054*/ 	.byte	0x00, 0xf0, 0x11, 0x00


	//----- nvinfo : EIATTR_KPARAM_INFO
	.align		4
.L_17:
        /*0058*/ 	.byte	0x04, 0x17
        /*005a*/ 	.short	(.L_19 - .L_18)
.L_18:
        /*005c*/ 	.word	0x00000000
        /*0060*/ 	.short	0x0008
        /*0062*/ 	.short	0x002c
        /*0064*/ 	.byte	0x00, 0xf0, 0x11, 0x00


	//----- nvinfo : EIATTR_KPARAM_INFO
	.align		4
.L_19:
        /*0068*/ 	.byte	0x04, 0x17
        /*006a*/ 	.short	(.L_21 - .L_20)
.L_20:
        /*006c*/ 	.word	0x00000000
        /*0070*/ 	.short	0x0007
        /*0072*/ 	.short	0x0028
        /*0074*/ 	.byte	0x00, 0xf0, 0x11, 0x00


	//----- nvinfo : EIATTR_KPARAM_INFO
	.align		4
.L_21:
        /*0078*/ 	.byte	0x04, 0x17
        /*007a*/ 	.short	(.L_23 - .L_22)
.L_22:
        /*007c*/ 	.word	0x00000000
        /*0080*/ 	.short	0x0006
        /*0082*/ 	.short	0x0024
        /*0084*/ 	.byte	0x00, 0xf0, 0x11, 0x00


	//----- nvinfo : EIATTR_KPARAM_INFO
	.align		4
.L_23:
        /*0088*/ 	.byte	0x04, 0x17
        /*008a*/ 	.short	(.L_25 - .L_24)
.L_24:
        /*008c*/ 	.word	0x00000000
        /*0090*/ 	.short	0x0005
        /*0092*/ 	.short	0x0020
        /*0094*/ 	.byte	0x00, 0xf0, 0x11, 0x00


	//----- nvinfo : EIATTR_KPARAM_INFO
	.align		4
.L_25:
        /*0098*/ 	.byte	0x04, 0x17
        /*009a*/ 	.short	(.L_27 - .L_26)
.L_26:
        /*009c*/ 	.word	0x00000000
        /*00a0*/ 	.short	0x0004
        /*00a2*/ 	.short	0x001c
        /*00a4*/ 	.byte	0x00, 0xf0, 0x11, 0x00


	//----- nvinfo : EIATTR_KPARAM_INFO
	.align		4
.L_27:
        /*00a8*/ 	.byte	0x04, 0x17
        /*00aa*/ 	.short	(.L_29 - .L_28)
.L_28:
        /*00ac*/ 	.word	0x00000000
        /*00b0*/ 	.short	0x0003
        /*00b2*/ 	.short	0x0018
        /*00b4*/ 	.byte	0x00, 0xf0, 0x11, 0x00


	//----- nvinfo : EIATTR_KPARAM_INFO
	.align		4
.L_29:
        /*00b8*/ 	.byte	0x04, 0x17
        /*00ba*/ 	.short	(.L_31 - .L_30)
.L_30:
        /*00bc*/ 	.word	0x00000000
        /*00c0*/ 	.short	0x0002
        /*00c2*/ 	.short	0x0010
        /*00c4*/ 	.byte	0x00, 0xf4, 0x21, 0x00


	//----- nvinfo : EIATTR_KPARAM_INFO
	.align		4
.L_31:
        /*00c8*/ 	.byte	0x04, 0x17
        /*00ca*/ 	.short	(.L_33 - .L_32)
.L_32:
        /*00cc*/ 	.word	0x00000000
        /*00d0*/ 	.short	0x0001
        /*00d2*/ 	.short	0x0008
        /*00d4*/ 	.byte	0x00, 0xf4, 0x21, 0x00


	//----- nvinfo : EIATTR_KPARAM_INFO
	.align		4
.L_33:
        /*00d8*/ 	.byte	0x04, 0x17
        /*00da*/ 	.short	(.L_35 - .L_34)
.L_34:
        /*00dc*/ 	.word	0x00000000
        /*00e0*/ 	.short	0x0000
        /*00e2*/ 	.short	0x0000
        /*00e4*/ 	.byte	0x00, 0xf4, 0x21, 0x00


	//----- nvinfo : EIATTR_SPARSE_MMA_MASK
	.align		4
.L_35:
        /*00e8*/ 	.byte	0x03, 0x50
        /*00ea*/ 	.short	0x0000


	//----- nvinfo : EIATTR_MAXREG_COUNT
	.align		4
        /*00ec*/ 	.byte	0x03, 0x1b
        /*00ee*/ 	.short	0x00ff


	//----- nvinfo : EIATTR_NUM_BARRIERS
	.align		4
        /*00f0*/ 	.byte	0x02, 0x4c
        /*00f2*/ 	.byte	0x01
	.zero		1


	//----- nvinfo : EIATTR_VRC_CTA_INIT_COUNT
	.align		4
        /*00f4*/ 	.byte	0x02, 0x4a
	.zero		1
	.zero		1


	//----- nvinfo : EIATTR_EXIT_INSTR_OFFSETS
	.align		4
        /*00f8*/ 	.byte	0x04, 0x1c
        /*00fa*/ 	.short	(.L_37 - .L_36)


	//   ....[0]....
.L_36:
        /*00fc*/ 	.word	0x00002250


	//   ....[1]....
        /*0100*/ 	.word	0x00002280


	//----- nvinfo : EIATTR_REQNTID
	.align		4
.L_37:
        /*0104*/ 	.byte	0x04, 0x10
        /*0106*/ 	.short	(.L_39 - .L_38)
.L_38:
        /*0108*/ 	.word	0x00000040
        /*010c*/ 	.word	0x00000001
        /*0110*/ 	.word	0x00000001


	//----- nvinfo : EIATTR_CBANK_PARAM_SIZE
	.align		4
.L_39:
        /*0114*/ 	.byte	0x03, 0x19
        /*0116*/ 	.short	0x0050


	//----- nvinfo : EIATTR_PARAM_CBANK
	.align		4
        /*0118*/ 	.byte	0x04, 0x0a
        /*011a*/ 	.short	(.L_41 - .L_40)
	.align		4
.L_40:
        /*011c*/ 	.word	index@(.nv.constant0.matmul_kernel)
        /*0120*/ 	.short	0x0380
        /*0122*/ 	.short	0x0050


	//----- nvinfo : EIATTR_SW_WAR
	.align		4
.L_41:
        /*0124*/ 	.byte	0x04, 0x36
        /*0126*/ 	.short	(.L_43 - .L_42)
.L_42:
        /*0128*/ 	.word	0x00000008
.L_43:


//--------------------- .nv.compat                --------------------------
	.section	.nv.compat,"",@"SHT_CUDA_COMPAT_INFO"
	.align	4
        /*0000*/ 	.byte	0x02, 0x02, 0x01, 0x00, 0x02, 0x05, 0x05, 0x00, 0x02, 0x03, 0x00, 0x00, 0x02, 0x06, 0x01, 0x00


//--------------------- .nv.callgraph             --------------------------
	.section	.nv.callgraph,"",@"SHT_CUDA_CALLGRAPH"
	.align	4
	.sectionentsize	8
	.align		4
        /*0000*/ 	.word	0x00000000
	.align		4
        /*0004*/ 	.word	0xffffffff
	.align		4
        /*0008*/ 	.word	0x00000000
	.align		4
        /*000c*/ 	.word	0xfffffffe
	.align		4
        /*0010*/ 	.word	0x00000000
	.align		4
        /*0014*/ 	.word	0xfffffffd
	.align		4
        /*0018*/ 	.word	0x00000000
	.align		4
        /*001c*/ 	.word	0xfffffffc


//--------------------- .text.matmul_kernel       --------------------------
	.section	.text.matmul_kernel,"ax",@progbits
	.align	128
        .global         matmul_kernel
        .type           matmul_kernel,@function
        .size           matmul_kernel,(.L_x_3 - matmul_kernel)
        .other          matmul_kernel,@"STO_CUDA_ENTRY STV_DEFAULT"
matmul_kernel:
.text.matmul_kernel:
[----:B------:R-:W0:Y:S08]  /*0000*/  LDC R1, c[0x0][0x37c] ;  /* 0x0000df00ff017b82 */ /* 0x000e300000000800 */
[----:B------:R-:W1:Y:S01]  /*0010*/  LDC.64 R20, c[0x0][0x398] ;  /* 0x0000e600ff147b82 */ /* 0x000e620000000a00 */
[----:B------:R-:W2:Y:S01]  /*0020*/  S2R R5, SR_CTAID.X ;  /* 0x0000000000057919 */ /* 0x000ea20000002500 */
[----:B------:R-:W-:Y:S01]  /*0030*/  UMOV UR4, 0x400 ;  /* 0x0000040000047882 */ /* 0x000fe20000000000 */
[----:B------:R-:W3:Y:S01]  /*0040*/  LDCU.64 UR6, c[0x0][0x358] ;  /* 0x00006b00ff0677ac */ /* 0x000ee20008000a00 */
[----:B------:R-:W4:Y:S04]  /*0050*/  S2R R15, SR_TID.X ;  /* 0x00000000000f7919 */ /* 0x000f280000002100 */
[----:B------:R-:W5:Y:S08]  /*0060*/  LDC R81, c[0x0][0x3a0] ;  /* 0x0000e800ff517b82 */ /* 0x000f700000000800 */
[----:B------:R-:W0:Y:S01]  /*0070*/  S2UR UR5, SR_CgaCtaId ;  /* 0x00000000000579c3 */ /* 0x000e220000008800 */
[----:B-1----:R-:W-:-:S05]  /*0080*/  VIADD R0, R21, 0xf ;  /* 0x0000000f15007836 */ /* 0x002fca0000000000 */
[----:B------:R-:W-:Y:S01]  /*0090*/  SHF.R.S32.HI R3, RZ, 0x1f, R0 ;  /* 0x0000001fff037819 */ /* 0x000fe20000011400 */
[----:B-----5:R-:W-:-:S03]  /*00a0*/  VIADD R81, R81, 0x1f ;  /* 0x0000001f51517836 */ /* 0x020fc60000000000 */
[----:B------:R-:W-:Y:S02]  /*00b0*/  LEA.HI R3, R3, R0, RZ, 0x4 ;  /* 0x0000000003037211 */ /* 0x000fe400078f20ff */
[----:B--2---:R-:W-:Y:S02]  /*00c0*/  IABS R8, R5 ;  /* 0x0000000500087213 */ /* 0x004fe40000000000 */
[----:B------:R-:W-:Y:S02]  /*00d0*/  SHF.R.S32.HI R3, RZ, 0x4, R3 ;  /* 0x00000004ff037819 */ /* 0x000fe40000011403 */
[----:B----4-:R-:W-:Y:S01]  /*00e0*/  SHF.R.U32.HI R76, RZ, 0x5, R15 ;  /* 0x00000005ff4c7819 */ /* 0x010fe2000001160f */
[----:B0-----:R-:W-:Y:S01]  /*00f0*/  ULEA UR4, UR5, UR4, 0x18 ;  /* 0x0000000405047291 */ /* 0x001fe2000f8ec0ff */
[----:B------:R-:W-:Y:S01]  /*0100*/  LOP3.LUT R79, R15, 0x1f, RZ, 0xc0, !PT ;  /* 0x0000001f0f4f7812 */ /* 0x000fe200078ec0ff */
[----:B------:R-:W-:Y:S01]  /*0110*/  IMAD.SHL.U32 R4, R3, 0x8, RZ ;  /* 0x0000000803047824 */ /* 0x000fe200078e00ff */
[----:B------:R-:W-:-:S02]  /*0120*/  SGXT.U32 R76, R76, 0x1 ;  /* 0x000000014c4c781a */ /* 0x000fc40000000000 */
[----:B------:R-:W-:Y:S02]  /*0130*/  LOP3.LUT R14, R15, 0x3f, RZ, 0xc0, !PT ;  /* 0x0000003f0f0e7812 */ /* 0x000fe400078ec0ff */
[-C--:B------:R-:W-:Y:S02]  /*0140*/  IABS R7, R4.reuse ;  /* 0x0000000400077213 */ /* 0x080fe40000000000 */
[----:B------:R-:W-:Y:S02]  /*0150*/  IABS R10, R4 ;  /* 0x00000004000a7213 */ /* 0x000fe40000000000 */
[----:B------:R-:W0:Y:S08]  /*0160*/  I2F.RP R0, R7 ;  /* 0x0000000700007306 */ /* 0x000e300000209400 */
[----:B0-----:R-:W0:Y:S02]  /*0170*/  MUFU.RCP R0, R0 ;  /* 0x0000000000007308 */ /* 0x001e240000001000 */
[----:B0-----:R-:W-:-:S02]  /*0180*/  VIADD R2, R0, 0xffffffe ;  /* 0x0ffffffe00027836 */ /* 0x001fc40000000000 */
[----:B------:R-:W-:-:S04]  /*0190*/  IMAD.MOV R0, RZ, RZ, -R10 ;  /* 0x000000ffff007224 */ /* 0x000fc800078e0a0a */
[----:B------:R0:W1:Y:S02]  /*01a0*/  F2I.FTZ.U32.TRUNC.NTZ R3, R2 ;  /* 0x0000000200037305 */ /* 0x000064000021f000 */
[----:B0-----:R-:W-:Y:S02]  /*01b0*/  IMAD.MOV.U32 R2, RZ, RZ, RZ ;  /* 0x000000ffff027224 */ /* 0x001fe400078e00ff */
[----:B-1----:R-:W-:-:S04]  /*01c0*/  IMAD.MOV R6, RZ, RZ, -R3 ;  /* 0x000000ffff067224 */ /* 0x002fc800078e0a03 */
[----:B------:R-:W-:Y:S02]  /*01d0*/  IMAD R9, R6, R7, RZ ;  /* 0x0000000706097224 */ /* 0x000fe400078e02ff */
[----:B------:R-:W-:Y:S02]  /*01e0*/  IMAD.MOV.U32 R6, RZ, RZ, R8 ;  /* 0x000000ffff067224 */ /* 0x000fe400078e0008 */
[----:B------:R-:W-:-:S06]  /*01f0*/  IMAD.HI.U32 R3, R3, R9, R2 ;  /* 0x0000000903037227 */ /* 0x000fcc00078e0002 */
[----:B------:R-:W-:-:S04]  /*0200*/  IMAD.HI.U32 R3, R3, R6, RZ ;  /* 0x0000000603037227 */ /* 0x000fc800078e00ff */
[----:B------:R-:W-:-:S05]  /*0210*/  IMAD R0, R3, R0, R6 ;  /* 0x0000000003007224 */ /* 0x000fca00078e0206 */
[----:B------:R-:W-:-:S13]  /*0220*/  ISETP.GT.U32.AND P1, PT, R7, R0, PT ;  /* 0x000000000700720c */ /* 0x000fda0003f24070 */
[----:B------:R-:W-:Y:S02]  /*0230*/  @!P1 IMAD.IADD R0, R0, 0x1, -R7 ;  /* 0x0000000100009824 */ /* 0x000fe400078e0a07 */
[----:B------:R-:W-:Y:S01]  /*0240*/  @!P1 VIADD R3, R3, 0x1 ;  /* 0x0000000103039836 */ /* 0x000fe20000000000 */
[----:B------:R-:W-:Y:S02]  /*0250*/  ISETP.NE.AND P1, PT, R4, RZ, PT ;  /* 0x000000ff0400720c */ /* 0x000fe40003f25270 */
[----:B------:R-:W-:Y:S02]  /*0260*/  ISETP.GE.U32.AND P0, PT, R0, R7, PT ;  /* 0x000000070000720c */ /* 0x000fe40003f06070 */
[----:B------:R-:W-:-:S04]  /*0270*/  LOP3.LUT R0, R5, R4, RZ, 0x3c, !PT ;  /* 0x0000000405007212 */ /* 0x000fc800078e3cff */
[----:B------:R-:W-:Y:S01]  /*0280*/  ISETP.GE.AND P2, PT, R0, RZ, PT ;  /* 0x000000ff0000720c */ /* 0x000fe20003f46270 */
[----:B------:R-:W-:-:S06]  /*0290*/  VIADD R0, R20, 0x1f ;  /* 0x0000001f14007836 */ /* 0x000fcc0000000000 */
[----:B------:R-:W-:-:S04]  /*02a0*/  @P0 VIADD R3, R3, 0x1 ;  /* 0x0000000103030836 */ /* 0x000fc80000000000 */
[----:B------:R-:W-:Y:S01]  /*02b0*/  IMAD.MOV.U32 R2, RZ, RZ, R3 ;  /* 0x000000ffff027224 */ /* 0x000fe200078e0003 */
[----:B------:R-:W-:-:S03]  /*02c0*/  SHF.R.S32.HI R3, RZ, 0x1f, R0 ;  /* 0x0000001fff037819 */ /* 0x000fc60000011400 */
[----:B------:R-:W-:Y:S01]  /*02d0*/  @!P2 IMAD.MOV R2, RZ, RZ, -R2 ;  /* 0x000000ffff02a224 */ /* 0x000fe200078e0a02 */
[----:B------:R-:W-:Y:S02]  /*02e0*/  @!P1 LOP3.LUT R2, RZ, R4, RZ, 0x33, !PT ;  /* 0x00000004ff029212 */ /* 0x000fe400078e33ff */
[----:B------:R-:W-:-:S03]  /*02f0*/  LEA.HI R3, R3, R0, RZ, 0x5 ;  /* 0x0000000003037211 */ /* 0x000fc600078f28ff */
[----:B------:R-:W-:Y:S02]  /*0300*/  IMAD.SHL.U32 R6, R2, 0x8, RZ ;  /* 0x0000000802067824 */ /* 0x000fe400078e00ff */
[----:B------:R-:W-:-:S03]  /*0310*/  IMAD.MOV R2, RZ, RZ, -R2 ;  /* 0x000000ffff027224 */ /* 0x000fc600078e0a02 */
[----:B------:R-:W-:Y:S01]  /*0320*/  LEA.HI.SX32 R3, R3, -R6, 0x1b ;  /* 0x8000000603037211 */ /* 0x000fe200078fdaff */
[----:B------:R-:W-:-:S03]  /*0330*/  IMAD R4, R4, R2, R5 ;  /* 0x0000000204047224 */ /* 0x000fc600078e0205 */
[----:B------:R-:W-:Y:S02]  /*0340*/  VIMNMX R11, PT, PT, R3, 0x8, PT ;  /* 0x00000008030b7848 */ /* 0x000fe40003fe0100 */
[----:B------:R-:W-:Y:S02]  /*0350*/  IABS R9, R4 ;  /* 0x0000000400097213 */ /* 0x000fe40000000000 */
[----:B------:R-:W-:-:S04]  /*0360*/  IABS R7, R11 ;  /* 0x0000000b00077213 */ /* 0x000fc80000000000 */
[----:B------:R-:W0:Y:S08]  /*0370*/  I2F.RP R0, R7 ;  /* 0x0000000700007306 */ /* 0x000e300000209400 */
[----:B0-----:R-:W0:Y:S02]  /*0380*/  MUFU.RCP R0, R0 ;  /* 0x0000000000007308 */ /* 0x001e240000001000 */
[----:B0-----:R-:W-:-:S06]  /*0390*/  VIADD R3, R0, 0xffffffe ;  /* 0x0ffffffe00037836 */ /* 0x001fcc0000000000 */
[----:B------:R-:W0:Y:S02]  /*03a0*/  F2I.FTZ.U32.TRUNC.NTZ R3, R3 ;  /* 0x0000000300037305 */ /* 0x000e24000021f000 */
[----:B0-----:R-:W-:-:S04]  /*03b0*/  IMAD.MOV R8, RZ, RZ, -R3 ;  /* 0x000000ffff087224 */ /* 0x001fc800078e0a03 */
[----:B------:R-:W-:Y:S01]  /*03c0*/  IMAD.MOV.U32 R2, RZ, RZ, R8 ;  /* 0x000000ffff027224 */ /* 0x000fe200078e0008 */
[----:B------:R-:W-:-:S03]  /*03d0*/  IABS R8, R11 ;  /* 0x0000000b00087213 */ /* 0x000fc60000000000 */
[----:B------:R-:W-:Y:S02]  /*03e0*/  IMAD R5, R2, R7, RZ ;  /* 0x0000000702057224 */ /* 0x000fe400078e02ff */
[----:B------:R-:W-:Y:S02]  /*03f0*/  IMAD.MOV.U32 R2, RZ, RZ, RZ ;  /* 0x000000ffff027224 */ /* 0x000fe400078e00ff */
[----:B------:R-:W-:Y:S02]  /*0400*/  IMAD.MOV R0, RZ, RZ, -R8 ;  /* 0x000000ffff007224 */ /* 0x000fe400078e0a08 */
        /* <DEDUP_REMOVED lines=9> */
[----:B------:R-:W-:-:S07]  /*04a0*/  ISETP.GE.AND P2, PT, R0, RZ, PT ;  /* 0x000000ff0000720c */ /* 0x000fce0003f46270 */
[----:B------:R-:W-:Y:S01]  /*04b0*/  @P0 VIADD R2, R2, 0x1 ;  /* 0x0000000102020836 */ /* 0x000fe20000000000 */
[----:B------:R-:W-:-:S05]  /*04c0*/  ISETP.GT.AND P0, PT, R81, 0x1f, PT ;  /* 0x0000001f5100780c */ /* 0x000fca0003f04270 */
[----:B------:R-:W-:Y:S01]  /*04d0*/  @!P2 IMAD.MOV R2, RZ, RZ, -R2 ;  /* 0x000000ffff02a224 */ /* 0x000fe200078e0a02 */
[----:B------:R-:W-:-:S05]  /*04e0*/  @!P1 LOP3.LUT R2, RZ, R11, RZ, 0x33, !PT ;  /* 0x0000000bff029212 */ /* 0x000fca00078e33ff */
[----:B------:R-:W-:Y:S02]  /*04f0*/  IMAD.MOV R0, RZ, RZ, -R2 ;  /* 0x000000ffff007224 */ /* 0x000fe400078e0a02 */
[----:B------:R-:W-:Y:S01]  /*0500*/  IMAD.SHL.U32 R3, R2, 0x10, RZ ;  /* 0x0000001002037824 */ /* 0x000fe200078e00ff */
[----:B------:R-:W-:Y:S01]  /*0510*/  @!P0 CS2R R36, SRZ ;  /* 0x0000000000248805 */ /* 0x000fe2000001ff00 */
[----:B------:R-:W-:Y:S01]  /*0520*/  IMAD R0, R11, R0, R4 ;  /* 0x000000000b007224 */ /* 0x000fe200078e0204 */
[----:B------:R-:W-:Y:S01]  /*0530*/  @!P0 CS2R R38, SRZ ;  /* 0x0000000000268805 */ /* 0x000fe2000001ff00 */
[----:B------:R-:W-:Y:S01]  /*0540*/  @!P0 IMAD.SHL.U32 R13, R15, 0x8, RZ ;  /* 0x000000080f0d8824 */ /* 0x000fe200078e00ff */
[C---:B------:R-:W-:Y:S01]  /*0550*/  LOP3.LUT R11, R3.reuse, R76, RZ, 0xfc, !PT ;  /* 0x0000004c030b7212 */ /* 0x040fe200078efcff */
[----:B------:R-:W-:Y:S01]  /*0560*/  IMAD.IADD R0, R6, 0x1, R0 ;  /* 0x0000000106007824 */ /* 0x000fe200078e0200 */
[--C-:B------:R-:W-:Y:S01]  /*0570*/  LOP3.LUT R10, R3, 0x2, R76.reuse, 0xfe, !PT ;  /* 0x00000002030a7812 */ /* 0x100fe200078efe4c */
[----:B------:R-:W-:Y:S01]  /*0580*/  @!P0 IMAD.SHL.U32 R12, R15, 0x40, RZ ;  /* 0x000000400f0c8824 */ /* 0x000fe200078e00ff */
[----:B------:R-:W-:-:S02]  /*0590*/  LOP3.LUT R9, R3, 0x4, R76, 0xfe, !PT ;  /* 0x0000000403097812 */ /* 0x000fc400078efe4c */
[C-C-:B------:R-:W-:Y:S02]  /*05a0*/  LOP3.LUT R8, R3.reuse, 0x6, R76.reuse, 0xfe, !PT ;  /* 0x0000000603087812 */ /* 0x140fe400078efe4c */
[C-C-:B------:R-:W-:Y:S02]  /*05b0*/  LOP3.LUT R7, R3.reuse, 0x8, R76.reuse, 0xfe, !PT ;  /* 0x0000000803077812 */ /* 0x140fe400078efe4c */
[C-C-:B------:R-:W-:Y:S02]  /*05c0*/  LOP3.LUT R6, R3.reuse, 0xa, R76.reuse, 0xfe, !PT ;  /* 0x0000000a03067812 */ /* 0x140fe400078efe4c */
[C-C-:B------:R-:W-:Y:S02]  /*05d0*/  LOP3.LUT R5, R3.reuse, 0xc, R76.reuse, 0xfe, !PT ;  /* 0x0000000c03057812 */ /* 0x140fe400078efe4c */
[----:B------:R-:W-:Y:S01]  /*05e0*/  LOP3.LUT R4, R3, 0xe, R76, 0xfe, !PT ;  /* 0x0000000e03047812 */ /* 0x000fe200078efe4c */
[----:B------:R-:W-:Y:S01]  /*05f0*/  IMAD R3, R0, 0x20, R79 ;  /* 0x0000002000037824 */ /* 0x000fe200078e024f */
[----:B---3--:R-:W-:Y:S06]  /*0600*/  @!P0 BRA `(.L_x_0) ;  /* 0x0000001800208947 */ /* 0x008fec0003800000 */
[----:B------:R-:W-:Y:S01]  /*0610*/  IABS R16, R21 ;  /* 0x0000001500107213 */ /* 0x000fe20000000000 */
[----:B------:R-:W0:Y:S01]  /*0620*/  LDCU UR5, c[0x0][0x3b0] ;  /* 0x00007600ff0577ac */ /* 0x000e220008000800 */
[----:B------:R-:W-:Y:S01]  /*0630*/  IABS R17, R20 ;  /* 0x0000001400117213 */ /* 0x000fe20000000000 */
[----:B------:R-:W1:Y:S01]  /*0640*/  LDC R78, c[0x0][0x3a8] ;  /* 0x0000ea00ff4e7b82 */ /* 0x000e620000000800 */
[----:B------:R-:W2:Y:S01]  /*0650*/  I2F.RP R0, R16 ;  /* 0x0000001000007306 */ /* 0x000ea20000209400 */
[----:B------:R-:W-:Y:S01]  /*0660*/  IABS R24, R5 ;  /* 0x0000000500187213 */ /* 0x000fe20000000000 */
[----:B------:R-:W3:Y:S01]  /*0670*/  LDCU.128 UR12, c[0x0][0x380] ;  /* 0x00007000ff0c77ac */ /* 0x000ee20008000c00 */
[----:B------:R-:W-:Y:S02]  /*0680*/  IABS R26, R6 ;  /* 0x00000006001a7213 */ /* 0x000fe40000000000 */
[----:B------:R-:W-:Y:S02]  /*0690*/  CS2R R40, SRZ ;  /* 0x0000000000287805 */ /* 0x000fe4000001ff00 */
[----:B------:R-:W-:Y:S01]  /*06a0*/  IABS R28, R7 ;  /* 0x00000007001c7213 */ /* 0x000fe20000000000 */
[----:B------:R-:W4:Y:S01]  /*06b0*/  LDCU UR8, c[0x0][0x3a4] ;  /* 0x00007480ff0877ac */ /* 0x000f220008000800 */
[----:B------:R-:W-:Y:S01]  /*06c0*/  IABS R33, R10 ;  /* 0x0000000a00217213 */ /* 0x000fe20000000000 */
[----:B------:R-:W5:Y:S01]  /*06d0*/  I2F.RP R2, R17 ;  /* 0x0000001100027306 */ /* 0x000f620000209400 */
[----:B------:R-:W-:Y:S01]  /*06e0*/  IABS R35, R11 ;  /* 0x0000000b00237213 */ /* 0x000fe20000000000 */
[----:B------:R-:W0:Y:S01]  /*06f0*/  LDC R80, c[0x0][0x3ac] ;  /* 0x0000eb00ff507b82 */ /* 0x000e220000000800 */
[----:B------:R-:W-:-:S02]  /*0700*/  LOP3.LUT R44, R76, 0x1e, RZ, 0xfc, !PT ;  /* 0x0000001e4c2c7812 */ /* 0x000fc400078efcff */
[----:B------:R-:W-:Y:S02]  /*0710*/  CS2R R42, SRZ ;  /* 0x00000000002a7805 */ /* 0x000fe4000001ff00 */
[C---:B------:R-:W-:Y:S02]  /*0720*/  LOP3.LUT R45, R76.reuse, 0x1c, RZ, 0xfc, !PT ;  /* 0x0000001c4c2d7812 */ /* 0x040fe400078efcff */
[C---:B------:R-:W-:Y:S01]  /*0730*/  LOP3.LUT R64, R76.reuse, 0x1a, RZ, 0xfc, !PT ;  /* 0x0000001a4c407812 */ /* 0x040fe200078efcff */
[----:B--2---:R-:W2:Y:S01]  /*0740*/  MUFU.RCP R0, R0 ;  /* 0x0000000000007308 */ /* 0x004ea20000001000 */
[C---:B------:R-:W-:Y:S02]  /*0750*/  LOP3.LUT R65, R76.reuse, 0x18, RZ, 0xfc, !PT ;  /* 0x000000184c417812 */ /* 0x040fe400078efcff */
[C---:B------:R-:W-:Y:S02]  /*0760*/  LOP3.LUT R66, R76.reuse, 0x16, RZ, 0xfc, !PT ;  /* 0x000000164c427812 */ /* 0x040fe400078efcff */
[----:B------:R-:W-:-:S02]  /*0770*/  LOP3.LUT R67, R76, 0x14, RZ, 0xfc, !PT ;  /* 0x000000144c437812 */ /* 0x000fc400078efcff */
[C---:B------:R-:W-:Y:S01]  /*0780*/  LOP3.LUT R68, R76.reuse, 0x12, RZ, 0xfc, !PT ;  /* 0x000000124c447812 */ /* 0x040fe200078efcff */
[----:B-----5:R-:W5:Y:S01]  /*0790*/  MUFU.RCP R2, R2 ;  /* 0x0000000200027308 */ /* 0x020f620000001000 */
[----:B------:R-:W-:Y:S01]  /*07a0*/  LOP3.LUT R69, R76, 0x10, RZ, 0xfc, !PT ;  /* 0x000000104c457812 */ /* 0x000fe200078efcff */
[-C--:B-1----:R-:W-:Y:S01]  /*07b0*/  IMAD R44, R44, R78.reuse, RZ ;  /* 0x0000004e2c2c7224 */ /* 0x082fe200078e02ff */
[C---:B------:R-:W-:Y:S01]  /*07c0*/  LOP3.LUT R70, R76.reuse, 0xe, RZ, 0xfc, !PT ;  /* 0x0000000e4c467812 */ /* 0x040fe200078efcff */
[-C--:B------:R-:W-:Y:S01]  /*07d0*/  IMAD R45, R45, R78.reuse, RZ ;  /* 0x0000004e2d2d7224 */ /* 0x080fe200078e02ff */
[----:B------:R-:W-:Y:S01]  /*07e0*/  LOP3.LUT R71, R76, 0xc, RZ, 0xfc, !PT ;  /* 0x0000000c4c477812 */ /* 0x000fe200078efcff */
[-C--:B------:R-:W-:Y:S01]  /*07f0*/  IMAD R64, R64, R78.reuse, RZ ;  /* 0x0000004e40407224 */ /* 0x080fe200078e02ff */
[C---:B------:R-:W-:Y:S01]  /*0800*/  LOP3.LUT R72, R76.reuse, 0xa, RZ, 0xfc, !PT ;  /* 0x0000000a4c487812 */ /* 0x040fe200078efcff */
[----:B------:R-:W-:Y:S01]  /*0810*/  IMAD R65, R65, R78, RZ ;  /* 0x0000004e41417224 */ /* 0x000fe200078e02ff */
[----:B------:R-:W-:Y:S01]  /*0820*/  LOP3.LUT R73, R76, 0x8, RZ, 0xfc, !PT ;  /* 0x000000084c497812 */ /* 0x000fe200078efcff */
[----:B--2---:R-:W-:Y:S01]  /*0830*/  VIADD R12, R0, 0xffffffe ;  /* 0x0ffffffe000c7836 */ /* 0x004fe20000000000 */
[----:B------:R-:W-:Y:S01]  /*0840*/  IABS R0, R4 ;  /* 0x0000000400007213 */ /* 0x000fe20000000000 */
[-C--:B------:R-:W-:Y:S01]  /*0850*/  IMAD R66, R66, R78.reuse, RZ ;  /* 0x0000004e42427224 */ /* 0x080fe200078e02ff */
[C---:B------:R-:W-:Y:S01]  /*0860*/  LOP3.LUT R74, R76.reuse, 0x6, RZ, 0xfc, !PT ;  /* 0x000000064c4a7812 */ /* 0x040fe200078efcff */
[----:B------:R1:W2:Y:S01]  /*0870*/  F2I.FTZ.U32.TRUNC.NTZ R13, R12 ;  /* 0x0000000c000d7305 */ /* 0x0002a2000021f000 */
[C---:B------:R-:W-:Y:S01]  /*0880*/  LOP3.LUT R75, R76.reuse, 0x4, RZ, 0xfc, !PT ;  /* 0x000000044c4b7812 */ /* 0x040fe200078efcff */
[----:B------:R-:W-:Y:S01]  /*0890*/  IMAD R67, R67, R78, RZ ;  /* 0x0000004e43437224 */ /* 0x000fe200078e02ff */
[----:B------:R-:W-:Y:S01]  /*08a0*/  LOP3.LUT R77, R76, 0x2, RZ, 0xfc, !PT ;  /* 0x000000024c4d7812 */ /* 0x000fe200078efcff */
[----:B-----5:R-:W-:-:S02]  /*08b0*/  VIADD R18, R2, 0xffffffe ;  /* 0x0ffffffe02127836 */ /* 0x020fc40000000000 */
[-C--:B------:R-:W-:Y:S02]  /*08c0*/  IMAD R68, R68, R78.reuse, RZ ;  /* 0x0000004e44447224 */ /* 0x080fe400078e02ff */
[----:B------:R5:W0:Y:S01]  /*08d0*/  F2I.FTZ.U32.TRUNC.NTZ R19, R18 ;  /* 0x0000001200137305 */ /* 0x000a22000021f000 */
[----:B-1----:R-:W-:Y:S02]  /*08e0*/  IMAD.MOV.U32 R12, RZ, RZ, RZ ;  /* 0x000000ffff0c7224 */ /* 0x002fe400078e00ff */
[-C--:B------:R-:W-:Y:S02]  /*08f0*/  IMAD R69, R69, R78.reuse, RZ ;  /* 0x0000004e45457224 */ /* 0x080fe400078e02ff */
[----:B------:R-:W-:Y:S02]  /*0900*/  IMAD R70, R70, R78, RZ ;  /* 0x0000004e46467224 */ /* 0x000fe400078e02ff */
[----:B--2---:R-:W-:Y:S02]  /*0910*/  IMAD.MOV R23, RZ, RZ, -R13 ;  /* 0x000000ffff177224 */ /* 0x004fe400078e0a0d */
[----:B-----5:R-:W-:-:S02]  /*0920*/  IMAD.MOV.U32 R18, RZ, RZ, RZ ;  /* 0x000000ffff127224 */ /* 0x020fc400078e00ff */
[----:B------:R-:W-:Y:S02]  /*0930*/  IMAD R23, R23, R16, RZ ;  /* 0x0000001017177224 */ /* 0x000fe400078e02ff */
[----:B------:R-:W-:Y:S02]  /*0940*/  IMAD R71, R71, R78, RZ ;  /* 0x0000004e47477224 */ /* 0x000fe400078e02ff */
[----:B------:R-:W-:-:S04]  /*0950*/  IMAD.HI.U32 R13, R13, R23, R12 ;  /* 0x000000170d0d7227 */ /* 0x000fc800078e000c */
[----:B------:R-:W-:Y:S02]  /*0960*/  IMAD.MOV.U32 R23, RZ, RZ, R0 ;  /* 0x000000ffff177224 */ /* 0x000fe400078e0000 */
[----:B0-----:R-:W-:Y:S02]  /*0970*/  IMAD.MOV R30, RZ, RZ, -R19 ;  /* 0x000000ffff1e7224 */ /* 0x001fe400078e0a13 */
[----:B------:R-:W-:-:S04]  /*0980*/  IMAD.HI.U32 R0, R13, R23, RZ ;  /* 0x000000170d007227 */ /* 0x000fc800078e00ff */
[----:B------:R-:W-:-:S04]  /*0990*/  IMAD.HI.U32 R2, R13, R24, RZ ;  /* 0x000000180d027227 */ /* 0x000fc800078e00ff */
[----:B------:R-:W-:-:S04]  /*09a0*/  IMAD.HI.U32 R12, R13, R26, RZ ;  /* 0x0000001a0d0c7227 */ /* 0x000fc800078e00ff */
[----:B------:R-:W-:-:S04]  /*09b0*/  IMAD.HI.U32 R22, R13, R28, RZ ;  /* 0x0000001c0d167227 */ /* 0x000fc800078e00ff */
[----:B------:R-:W-:Y:S02]  /*09c0*/  IMAD R31, R30, R17, RZ ;  /* 0x000000111e1f7224 */ /* 0x000fe400078e02ff */
[----:B------:R-:W-:Y:S02]  /*09d0*/  IMAD.MOV R0, RZ, RZ, -R0 ;  /* 0x000000ffff007224 */ /* 0x000fe400078e0a00 */
[----:B------:R-:W-:Y:S02]  /*09e0*/  IMAD.MOV R25, RZ, RZ, -R2 ;  /* 0x000000ffff197224 */ /* 0x000fe400078e0a02 */
[----:B------:R-:W-:Y:S02]  /*09f0*/  IMAD.MOV R27, RZ, RZ, -R12 ;  /* 0x000000ffff1b7224 */ /* 0x000fe400078e0a0c */
[----:B------:R-:W-:Y:S01]  /*0a00*/  IMAD.MOV R29, RZ, RZ, -R22 ;  /* 0x000000ffff1d7224 */ /* 0x000fe200078e0a16 */
[----:B------:R-:W-:Y:S01]  /*0a10*/  IABS R22, R3 ;  /* 0x0000000300167213 */ /* 0x000fe20000000000 */
[----:B------:R-:W-:Y:S01]  /*0a20*/  IMAD.HI.U32 R18, R19, R31, R18 ;  /* 0x0000001f13127227 */ /* 0x000fe200078e0012 */
[----:B------:R-:W-:-:S03]  /*0a30*/  IABS R31, R9 ;  /* 0x00000009001f7213 */ /* 0x000fc60000000000 */
[C---:B------:R-:W-:Y:S02]  /*0a40*/  IMAD R19, R16.reuse, R0, R23 ;  /* 0x0000000010137224 */ /* 0x040fe400078e0217 */
[C---:B------:R-:W-:Y:S02]  /*0a50*/  IMAD R23, R16.reuse, R25, R24 ;  /* 0x0000001910177224 */ /* 0x040fe400078e0218 */
[C---:B------:R-:W-:Y:S01]  /*0a60*/  IMAD R25, R16.reuse, R27, R26 ;  /* 0x0000001b10197224 */ /* 0x040fe200078e021a */
[C---:B------:R-:W-:Y:S01]  /*0a70*/  ISETP.GT.U32.AND P3, PT, R16.reuse, R19, PT ;  /* 0x000000131000720c */ /* 0x040fe20003f64070 */
[C---:B------:R-:W-:Y:S01]  /*0a80*/  IMAD R27, R16.reuse, R29, R28 ;  /* 0x0000001d101b7224 */ /* 0x040fe200078e021c */
[----:B------:R-:W-:Y:S01]  /*0a90*/  IABS R29, R8 ;  /* 0x00000008001d7213 */ /* 0x000fe20000000000 */
[C---:B------:R-:W-:Y:S01]  /*0aa0*/  IMAD.HI.U32 R2, R13.reuse, R31, RZ ;  /* 0x0000001f0d027227 */ /* 0x040fe200078e00ff */
[C---:B------:R-:W-:Y:S02]  /*0ab0*/  ISETP.GT.U32.AND P6, PT, R16.reuse, R23, PT ;  /* 0x000000171000720c */ /* 0x040fe40003fc4070 */
[C---:B------:R-:W-:Y:S01]  /*0ac0*/  ISETP.GT.U32.AND P4, PT, R16.reuse, R25, PT ;  /* 0x000000191000720c */ /* 0x040fe20003f84070 */
[----:B------:R-:W-:Y:S01]  /*0ad0*/  IMAD.HI.U32 R0, R13, R29, RZ ;  /* 0x0000001d0d007227 */ /* 0x000fe200078e00ff */
[----:B------:R-:W-:-:S03]  /*0ae0*/  ISETP.GT.U32.AND P5, PT, R16, R27, PT ;  /* 0x0000001b1000720c */ /* 0x000fc60003fa4070 */
[----:B------:R-:W-:Y:S02]  /*0af0*/  IMAD.MOV R0, RZ, RZ, -R0 ;  /* 0x000000ffff007224 */ /* 0x000fe400078e0a00 */
[----:B------:R-:W-:Y:S02]  /*0b00*/  IMAD.MOV R2, RZ, RZ, -R2 ;  /* 0x000000ffff027224 */ /* 0x000fe400078e0a02 */
[----:B------:R-:W-:-:S04]  /*0b10*/  IMAD.HI.U32 R12, R13, R33, RZ ;  /* 0x000000210d0c7227 */ /* 0x000fc800078e00ff */
[----:B------:R-:W-:-:S04]  /*0b20*/  IMAD.HI.U32 R18, R18, R22, RZ ;  /* 0x0000001612127227 */ /* 0x000fc800078e00ff */
[----:B------:R-:W-:-:S04]  /*0b30*/  IMAD.HI.U32 R13, R13, R35, RZ ;  /* 0x000000230d0d7227 */ /* 0x000fc800078e00ff */
[C---:B------:R-:W-:Y:S01]  /*0b40*/  IMAD R29, R16.reuse, R0, R29 ;  /* 0x00000000101d7224 */ /* 0x040fe200078e021d */
[----:B------:R-:W-:Y:S01]  /*0b50*/  SHF.R.S32.HI R0, RZ, 0x1f, R81 ;  /* 0x0000001fff007819 */ /* 0x000fe20000011451 */
[C---:B------:R-:W-:Y:S02]  /*0b60*/  IMAD R31, R16.reuse, R2, R31 ;  /* 0x00000002101f7224 */ /* 0x040fe400078e021f */
[----:B------:R-:W-:Y:S01]  /*0b70*/  IMAD.MOV R18, RZ, RZ, -R18 ;  /* 0x000000ffff127224 */ /* 0x000fe200078e0a12 */
[C---:B------:R-:W-:Y:S01]  /*0b80*/  ISETP.GT.U32.AND P0, PT, R16.reuse, R29, PT ;  /* 0x0000001d1000720c */ /* 0x040fe20003f04070 */
[----:B------:R-:W-:Y:S01]  /*0b90*/  IMAD.MOV R13, RZ, RZ, -R13 ;  /* 0x000000ffff0d7224 */ /* 0x000fe200078e0a0d */
[----:B------:R-:W-:Y:S01]  /*0ba0*/  ISETP.GT.U32.AND P1, PT, R16, R31, PT ;  /* 0x0000001f1000720c */ /* 0x000fe20003f24070 */
[----:B------:R-:W-:Y:S01]  /*0bb0*/  IMAD.MOV R12, RZ, RZ, -R12 ;  /* 0x000000ffff0c7224 */ /* 0x000fe200078e0a0c */
[----:B------:R-:W-:Y:S01]  /*0bc0*/  LEA.HI R81, R0, R81, RZ, 0x5 ;  /* 0x0000005100517211 */ /* 0x000fe200078f28ff */
[----:B------:R-:W-:-:S02]  /*0bd0*/  IMAD R18, R17, R18, R22 ;  /* 0x0000001211127224 */ /* 0x000fc400078e0216 */
[C---:B------:R-:W-:Y:S01]  /*0be0*/  IMAD R35, R16.reuse, R13, R35 ;  /* 0x0000000d10237224 */ /* 0x040fe200078e0223 */
[----:B------:R-:W-:Y:S01]  /*0bf0*/  SHF.R.S32.HI R81, RZ, 0x5, R81 ;  /* 0x00000005ff517819 */ /* 0x000fe20000011451 */
[C---:B------:R-:W-:Y:S02]  /*0c00*/  IMAD R33, R16.reuse, R12, R33 ;  /* 0x0000000c10217224 */ /* 0x040fe400078e0221 */
[--C-:B------:R-:W-:Y:S01]  /*0c10*/  @!P6 IMAD.IADD R23, R23, 0x1, -R16.reuse ;  /* 0x000000011717e824 */ /* 0x100fe200078e0a10 */
[----:B------:R-:W-:Y:S01]  /*0c20*/  ISETP.GT.U32.AND P6, PT, R17, R18, PT ;  /* 0x000000121100720c */ /* 0x000fe20003fc4070 */
[--C-:B------:R-:W-:Y:S01]  /*0c30*/  @!P3 IMAD.IADD R19, R19, 0x1, -R16.reuse ;  /* 0x000000011313b824 */ /* 0x100fe200078e0a10 */
[C---:B------:R-:W-:Y:S01]  /*0c40*/  ISETP.GT.U32.AND P3, PT, R16.reuse, R35, PT ;  /* 0x000000231000720c */ /* 0x040fe20003f64070 */
[--C-:B------:R-:W-:Y:S01]  /*0c50*/  @!P4 IMAD.IADD R25, R25, 0x1, -R16.reuse ;  /* 0x000000011919c824 */ /* 0x100fe200078e0a10 */
[C---:B------:R-:W-:Y:S01]  /*0c60*/  ISETP.GT.U32.AND P2, PT, R16.reuse, R33, PT ;  /* 0x000000211000720c */ /* 0x040fe20003f44070 */
[--C-:B------:R-:W-:Y:S01]  /*0c70*/  @!P5 IMAD.IADD R27, R27, 0x1, -R16.reuse ;  /* 0x000000011b1bd824 */ /* 0x100fe200078e0a10 */
[C---:B------:R-:W-:Y:S01]  /*0c80*/  ISETP.GT.U32.AND P5, PT, R16.reuse, R23, PT ;  /* 0x000000171000720c */ /* 0x040fe20003fa4070 */
[--C-:B------:R-:W-:Y:S01]  /*0c90*/  @!P0 IMAD.IADD R29, R29, 0x1, -R16.reuse ;  /* 0x000000011d1d8824 */ /* 0x100fe200078e0a10 */
[C---:B------:R-:W-:Y:S01]  /*0ca0*/  ISETP.GT.U32.AND P4, PT, R16.reuse, R19, PT ;  /* 0x000000131000720c */ /* 0x040fe20003f84070 */
[----:B------:R-:W-:Y:S01]  /*0cb0*/  @!P1 IMAD.IADD R31, R31, 0x1, -R16 ;  /* 0x000000011f1f9824 */ /* 0x000fe200078e0a10 */
[C---:B------:R-:W-:Y:S01]  /*0cc0*/  ISETP.GT.U32.AND P0, PT, R16.reuse, R25, PT ;  /* 0x000000191000720c */ /* 0x040fe20003f04070 */
[----:B------:R-:W-:Y:S01]  /*0cd0*/  IMAD.SHL.U32 R12, R15, 0x40, RZ ;  /* 0x000000400f0c7824 */ /* 0x000fe200078e00ff */
[----:B------:R-:W-:Y:S01]  /*0ce0*/  ISETP.GT.U32.AND P1, PT, R16, R27, PT ;  /* 0x0000001b1000720c */ /* 0x000fe20003f24070 */
[----:B------:R-:W-:-:S02]  /*0cf0*/  @!P6 IMAD.IADD R18, R18, 0x1, -R17 ;  /* 0x000000011212e824 */ /* 0x000fc400078e0a11 */
[--C-:B------:R-:W-:Y:S01]  /*0d00*/  @!P3 IMAD.IADD R35, R35, 0x1, -R16.reuse ;  /* 0x000000012323b824 */ /* 0x100fe200078e0a10 */
[C---:B------:R-:W-:Y:S01]  /*0d10*/  ISETP.GT.U32.AND P3, PT, R16.reuse, R31, PT ;  /* 0x0000001f1000720c */ /* 0x040fe20003f64070 */
[--C-:B------:R-:W-:Y:S01]  /*0d20*/  @!P2 IMAD.IADD R33, R33, 0x1, -R16.reuse ;  /* 0x000000012121a824 */ /* 0x100fe200078e0a10 */
[C---:B------:R-:W-:Y:S01]  /*0d30*/  ISETP.GT.U32.AND P2, PT, R16.reuse, R29, PT ;  /* 0x0000001d1000720c */ /* 0x040fe20003f44070 */
[--C-:B------:R-:W-:Y:S01]  /*0d40*/  @!P5 IMAD.IADD R23, R23, 0x1, -R16.reuse ;  /* 0x000000011717d824 */ /* 0x100fe200078e0a10 */
[----:B------:R-:W-:Y:S01]  /*0d50*/  ISETP.GT.U32.AND P5, PT, R17, R18, PT ;  /* 0x000000121100720c */ /* 0x000fe20003fa4070 */
[--C-:B------:R-:W-:Y:S01]  /*0d60*/  @!P4 IMAD.IADD R19, R19, 0x1, -R16.reuse ;  /* 0x000000011313c824 */ /* 0x100fe200078e0a10 */
[----:B------:R-:W-:Y:S01]  /*0d70*/  ISETP.GT.U32.AND P4, PT, R16, R33, PT ;  /* 0x000000211000720c */ /* 0x000fe20003f84070 */
[--C-:B------:R-:W-:Y:S01]  /*0d80*/  @!P0 IMAD.IADD R25, R25, 0x1, -R16.reuse ;  /* 0x0000000119198824 */ /* 0x100fe200078e0a10 */
[----:B------:R-:W-:Y:S01]  /*0d90*/  ISETP.GE.AND P0, PT, R4, RZ, PT ;  /* 0x000000ff0400720c */ /* 0x000fe20003f06270 */
[--C-:B------:R-:W-:Y:S01]  /*0da0*/  @!P1 IMAD.IADD R27, R27, 0x1, -R16.reuse ;  /* 0x000000011b1b9824 */ /* 0x100fe200078e0a10 */
[----:B------:R-:W-:Y:S01]  /*0db0*/  ISETP.GE.AND P1, PT, R5, RZ, PT ;  /* 0x000000ff0500720c */ /* 0x000fe20003f26270 */
[----:B------:R-:W-:Y:S01]  /*0dc0*/  IMAD.SHL.U32 R22, R15, 0x2, RZ ;  /* 0x000000020f167824 */ /* 0x000fe200078e00ff */
[----:B------:R-:W-:Y:S01]  /*0dd0*/  ISETP.GT.U32.AND P6, PT, R16, R35, PT ;  /* 0x000000231000720c */ /* 0x000fe20003fc4070 */
[--C-:B------:R-:W-:Y:S01]  /*0de0*/  @!P3 IMAD.IADD R31, R31, 0x1, -R16.reuse ;  /* 0x000000011f1fb824 */ /* 0x100fe200078e0a10 */
[----:B------:R-:W-:Y:S01]  /*0df0*/  ISETP.GE.AND P3, PT, R7, RZ, PT ;  /* 0x000000ff0700720c */ /* 0x000fe20003f66270 */
[--C-:B------:R-:W-:Y:S01]  /*0e00*/  @!P2 IMAD.IADD R29, R29, 0x1, -R16.reuse ;  /* 0x000000011d1da824 */ /* 0x100fe200078e0a10 */
[----:B------:R-:W-:Y:S01]  /*0e10*/  ISETP.GE.AND P2, PT, R8, RZ, PT ;  /* 0x000000ff0800720c */ /* 0x000fe20003f46270 */
[----:B------:R-:W-:Y:S01]  /*0e20*/  @!P5 IMAD.IADD R18, R18, 0x1, -R17 ;  /* 0x000000011212d824 */ /* 0x000fe200078e0a11 */
[----:B------:R-:W-:Y:S01]  /*0e30*/  ISETP.GE.AND P5, PT, R6, RZ, PT ;  /* 0x000000ff0600720c */ /* 0x000fe20003fa6270 */
[--C-:B------:R-:W-:Y:S01]  /*0e40*/  @!P4 IMAD.IADD R33, R33, 0x1, -R16.reuse ;  /* 0x000000012121c824 */ /* 0x100fe200078e0a10 */
[----:B------:R-:W-:Y:S01]  /*0e50*/  ISETP.GE.AND P4, PT, R9, RZ, PT ;  /* 0x000000ff0900720c */ /* 0x000fe20003f86270 */
[----:B------:R-:W-:Y:S01]  /*0e60*/  @!P0 IMAD.MOV R19, RZ, RZ, -R19 ;  /* 0x000000ffff138224 */ /* 0x000fe200078e0a13 */
[----:B------:R-:W-:Y:S01]  /*0e70*/  ISETP.GE.AND P0, PT, R10, RZ, PT ;  /* 0x000000ff0a00720c */ /* 0x000fe20003f06270 */
[----:B------:R-:W-:Y:S01]  /*0e80*/  @!P1 IMAD.MOV R23, RZ, RZ, -R23 ;  /* 0x000000ffff179224 */ /* 0x000fe200078e0a17 */
[----:B------:R-:W-:Y:S01]  /*0e90*/  ISETP.GE.AND P1, PT, R11, RZ, PT ;  /* 0x000000ff0b00720c */ /* 0x000fe20003f26270 */
[----:B------:R-:W-:Y:S01]  /*0ea0*/  @!P6 IMAD.IADD R35, R35, 0x1, -R16 ;  /* 0x000000012323e824 */ /* 0x000fe200078e0a10 */
[----:B------:R-:W-:Y:S01]  /*0eb0*/  ISETP.GE.AND P6, PT, R3, RZ, PT ;  /* 0x000000ff0300720c */ /* 0x000fe20003fc6270 */
[----:B------:R-:W-:Y:S01]  /*0ec0*/  @!P3 IMAD.MOV R27, RZ, RZ, -R27 ;  /* 0x000000ffff1bb224 */ /* 0x000fe200078e0a1b */
[----:B------:R-:W-:Y:S01]  /*0ed0*/  ISETP.NE.AND P3, PT, R20, RZ, PT ;  /* 0x000000ff1400720c */ /* 0x000fe20003f65270 */
[----:B------:R-:W-:Y:S01]  /*0ee0*/  @!P2 IMAD.MOV R29, RZ, RZ, -R29 ;  /* 0x000000ffff1da224 */ /* 0x000fe200078e0a1d */
[----:B------:R-:W-:Y:S01]  /*0ef0*/  LOP3.LUT R16, RZ, R21, RZ, 0x33, !PT ;  /* 0x00000015ff107212 */ /* 0x000fe200078e33ff */
[----:B------:R-:W-:Y:S01]  /*0f00*/  @!P5 IMAD.MOV R25, RZ, RZ, -R25 ;  /* 0x000000ffff19d224 */ /* 0x000fe200078e0a19 */
[----:B------:R-:W-:Y:S01]  /*0f10*/  ISETP.NE.AND P5, PT, R21, RZ, PT ;  /* 0x000000ff1500720c */ /* 0x000fe20003fa5270 */
[----:B------:R-:W-:Y:S01]  /*0f20*/  @!P4 IMAD.MOV R31, RZ, RZ, -R31 ;  /* 0x000000ffff1fc224 */ /* 0x000fe200078e0a1f */
[----:B------:R-:W-:Y:S01]  /*0f30*/  LOP3.LUT R2, R12, 0x1c0, RZ, 0xc0, !PT ;  /* 0x000001c00c027812 */ /* 0x000fe200078ec0ff */
[----:B------:R-:W-:Y:S01]  /*0f40*/  @!P0 IMAD.MOV R33, RZ, RZ, -R33 ;  /* 0x000000ffff218224 */ /* 0x000fe200078e0a21 */
[C---:B------:R-:W-:Y:S01]  /*0f50*/  SEL R19, R16.reuse, R19, !P5 ;  /* 0x0000001310137207 */ /* 0x040fe20006800000 */
[----:B------:R-:W-:Y:S01]  /*0f60*/  @!P1 IMAD.MOV R35, RZ, RZ, -R35 ;  /* 0x000000ffff239224 */ /* 0x000fe200078e0a23 */
[C---:B------:R-:W-:Y:S01]  /*0f70*/  SEL R23, R16.reuse, R23, !P5 ;  /* 0x0000001710177207 */ /* 0x040fe20006800000 */
[----:B------:R-:W-:Y:S01]  /*0f80*/  @!P6 IMAD.MOV R18, RZ, RZ, -R18 ;  /* 0x000000ffff12e224 */ /* 0x000fe200078e0a12 */
[C---:B------:R-:W-:Y:S01]  /*0f90*/  SEL R25, R16.reuse, R25, !P5 ;  /* 0x0000001910197207 */ /* 0x040fe20006800000 */
[----:B------:R-:W-:Y:S01]  /*0fa0*/  IMAD R19, R19, UR5, RZ ;  /* 0x0000000513137c24 */ /* 0x000fe2000f8e02ff */
[C---:B------:R-:W-:Y:S01]  /*0fb0*/  SEL R27, R16.reuse, R27, !P5 ;  /* 0x0000001b101b7207 */ /* 0x040fe20006800000 */
[C---:B------:R-:W-:Y:S01]  /*0fc0*/  IMAD.SHL.U32 R13, R15.reuse, 0x8, RZ ;  /* 0x000000080f0d7824 */ /* 0x040fe200078e00ff */
[C---:B------:R-:W-:Y:S01]  /*0fd0*/  SEL R29, R16.reuse, R29, !P5 ;  /* 0x0000001d101d7207 */ /* 0x040fe20006800000 */
[----:B------:R-:W-:Y:S01]  /*0fe0*/  IMAD.SHL.U32 R26, R15, 0x20, RZ ;  /* 0x000000200f1a7824 */ /* 0x000fe200078e00ff */
[C---:B------:R-:W-:Y:S01]  /*0ff0*/  SEL R31, R16.reuse, R31, !P5 ;  /* 0x0000001f101f7207 */ /* 0x040fe20006800000 */
[----:B------:R-:W-:Y:S01]  /*1000*/  IMAD R23, R23, UR5, RZ ;  /* 0x0000000517177c24 */ /* 0x000fe2000f8e02ff */
[C---:B------:R-:W-:Y:S01]  /*1010*/  SEL R33, R16.reuse, R33, !P5 ;  /* 0x0000002110217207 */ /* 0x040fe20006800000 */
[----:B------:R-:W-:Y:S01]  /*1020*/  IMAD R25, R25, UR5, RZ ;  /* 0x0000000519197c24 */ /* 0x000fe2000f8e02ff */
[----:B------:R-:W-:Y:S01]  /*1030*/  SEL R16, R16, R35, !P5 ;  /* 0x0000002310107207 */ /* 0x000fe20006800000 */
[----:B------:R-:W-:Y:S01]  /*1040*/  IMAD R27, R27, UR5, RZ ;  /* 0x000000051b1b7c24 */ /* 0x000fe2000f8e02ff */
[----:B------:R-:W-:Y:S01]  /*1050*/  @!P3 LOP3.LUT R18, RZ, R20, RZ, 0x33, !PT ;  /* 0x00000014ff12b212 */ /* 0x000fe200078e33ff */
[----:B------:R-:W-:Y:S01]  /*1060*/  IMAD R29, R29, UR5, RZ ;  /* 0x000000051d1d7c24 */ /* 0x000fe2000f8e02ff */
[C---:B---3--:R-:W-:Y:S01]  /*1070*/  LEA R63, P0, R19.reuse, UR14, 0x1 ;  /* 0x0000000e133f7c11 */ /* 0x048fe2000f8008ff */
[----:B------:R-:W-:Y:S01]  /*1080*/  IMAD R16, R16, UR5, RZ ;  /* 0x0000000510107c24 */ /* 0x000fe2000f8e02ff */
[----:B------:R-:W-:Y:S01]  /*1090*/  LOP3.LUT R24, R22, 0x10, RZ, 0xc0, !PT ;  /* 0x0000001016187812 */ /* 0x000fe200078ec0ff */
[----:B----4-:R-:W-:Y:S01]  /*10a0*/  IMAD R18, R18, UR8, RZ ;  /* 0x0000000812127c24 */ /* 0x010fe2000f8e02ff */
[----:B------:R-:W-:Y:S01]  /*10b0*/  LEA.HI.X.SX32 R62, R19, UR15, 0x1, P0 ;  /* 0x0000000f133e7c11 */ /* 0x000fe200080f0eff */
[----:B------:R-:W-:Y:S01]  /*10c0*/  IMAD R31, R31, UR5, RZ ;  /* 0x000000051f1f7c24 */ /* 0x000fe2000f8e02ff */
[----:B------:R-:W-:Y:S01]  /*10d0*/  LEA R53, P0, R16, UR14, 0x1 ;  /* 0x0000000e10357c11 */ /* 0x000fe2000f8008ff */
[----:B------:R-:W-:Y:S01]  /*10e0*/  IMAD R33, R33, UR5, RZ ;  /* 0x0000000521217c24 */ /* 0x000fe2000f8e02ff */
[----:B------:R-:W-:Y:S01]  /*10f0*/  LOP3.LUT R37, R2, 0x30, R13, 0xf8, !PT ;  /* 0x0000003002257812 */ /* 0x000fe200078ef80d */
[-C--:B------:R-:W-:Y:S01]  /*1100*/  IMAD R72, R72, R78.reuse, RZ ;  /* 0x0000004e48487224 */ /* 0x080fe200078e02ff */
[----:B------:R-:W-:Y:S01]  /*1110*/  LOP3.LUT R24, R24, 0x20, R15, 0xf8, !PT ;  /* 0x0000002018187812 */ /* 0x000fe200078ef80f */
[-C--:B------:R-:W-:Y:S01]  /*1120*/  IMAD R73, R73, R78.reuse, RZ ;  /* 0x0000004e49497224 */ /* 0x080fe200078e02ff */
[----:B------:R-:W-:Y:S01]  /*1130*/  LEA R46, P6, R18, UR12, 0x1 ;  /* 0x0000000c122e7c11 */ /* 0x000fe2000f8c08ff */
[-C--:B------:R-:W-:Y:S01]  /*1140*/  IMAD R74, R74, R78.reuse, RZ ;  /* 0x0000004e4a4a7224 */ /* 0x080fe200078e02ff */
[----:B------:R-:W-:Y:S01]  /*1150*/  LEA.HI.X.SX32 R52, R16, UR15, 0x1, P0 ;  /* 0x0000000f10347c11 */ /* 0x000fe200080f0eff */
[----:B------:R-:W-:Y:S01]  /*1160*/  IMAD.SHL.U32 R16, R14, 0x2, RZ ;  /* 0x000000020e107824 */ /* 0x000fe200078e00ff */
[----:B------:R-:W-:Y:S01]  /*1170*/  LOP3.LUT R26, R26, 0x200, RZ, 0xc0, !PT ;  /* 0x000002001a1a7812 */ /* 0x000fe200078ec0ff */
[----:B------:R-:W-:Y:S01]  /*1180*/  IMAD R75, R75, R78, RZ ;  /* 0x0000004e4b4b7224 */ /* 0x000fe200078e02ff */
[----:B------:R-:W-:Y:S01]  /*1190*/  LOP3.LUT R39, R37, R24, RZ, 0x3c, !PT ;  /* 0x0000001825277212 */ /* 0x000fe200078e3cff */
[-C--:B------:R-:W-:Y:S01]  /*11a0*/  IMAD R76, R76, R78.reuse, RZ ;  /* 0x0000004e4c4c7224 */ /* 0x080fe200078e02ff */
[----:B------:R-:W-:Y:S01]  /*11b0*/  LEA.HI.X.SX32 R47, R18, UR13, 0x1, P6 ;  /* 0x0000000d122f7c11 */ /* 0x000fe2000b0f0eff */
[----:B------:R-:W-:Y:S01]  /*11c0*/  IMAD R77, R77, R78, RZ ;  /* 0x0000004e4d4d7224 */ /* 0x000fe200078e02ff */
[----:B------:R-:W-:Y:S01]  /*11d0*/  LEA R61, P1, R23, UR14, 0x1 ;  /* 0x0000000e173d7c11 */ /* 0x000fe2000f8208ff */
[----:B------:R-:W-:Y:S01]  /*11e0*/  IMAD R79, R79, R80, RZ ;  /* 0x000000504f4f7224 */ /* 0x000fe200078e02ff */
[----:B------:R-:W-:Y:S01]  /*11f0*/  LEA R58, P2, R25, UR14, 0x1 ;  /* 0x0000000e193a7c11 */ /* 0x000fe2000f8408ff */
[----:B------:R-:W-:Y:S01]  /*1200*/  IMAD.SHL.U32 R78, R78, 0x20, RZ ;  /* 0x000000204e4e7824 */ /* 0x000fe200078e00ff */
[----:B------:R-:W-:Y:S01]  /*1210*/  LEA R57, P3, R27, UR14, 0x1 ;  /* 0x0000000e1b397c11 */ /* 0x000fe2000f8608ff */
[----:B------:R-:W-:Y:S01]  /*1220*/  IMAD.SHL.U32 R80, R80, 0x20, RZ ;  /* 0x0000002050507824 */ /* 0x000fe200078e00ff */
[----:B------:R-:W-:Y:S01]  /*1230*/  LEA R54, P4, R29, UR14, 0x1 ;  /* 0x0000000e1d367c11 */ /* 0x000fe2000f8808ff */
[----:B------:R-:W0:Y:S01]  /*1240*/  LDCU UR5, c[0x0][0x3a0] ;  /* 0x00007400ff0577ac */ /* 0x000e220008000800 */
[----:B------:R-:W-:-:S02]  /*1250*/  LEA R84, P5, R31, UR14, 0x1 ;  /* 0x0000000e1f547c11 */ /* 0x000fc4000f8a08ff */
[----:B------:R-:W-:Y:S02]  /*1260*/  LEA R50, P6, R33, UR14, 0x1 ;  /* 0x0000000e21327c11 */ /* 0x000fe4000f8c08ff */
[----:B------:R-:W-:Y:S02]  /*1270*/  LOP3.LUT R2, R37, 0x30, R22, 0x78, !PT ;  /* 0x0000003025027812 */ /* 0x000fe400078e7816 */
[----:B------:R-:W-:Y:S02]  /*1280*/  CS2R R36, SRZ ;  /* 0x0000000000247805 */ /* 0x000fe4000001ff00 */
[----:B------:R-:W-:Y:S02]  /*1290*/  IADD3 R0, PT, PT, R39, UR4, R26 ;  /* 0x0000000427007c10 */ /* 0x000fe4000fffe01a */
[----:B------:R-:W-:Y:S02]  /*12a0*/  CS2R R38, SRZ ;  /* 0x0000000000267805 */ /* 0x000fe4000001ff00 */
[----:B------:R-:W-:-:S02]  /*12b0*/  LEA.HI.X.SX32 R60, R23, UR15, 0x1, P1 ;  /* 0x0000000f173c7c11 */ /* 0x000fc400088f0eff */
[----:B------:R-:W-:Y:S02]  /*12c0*/  LEA.HI.X.SX32 R59, R25, UR15, 0x1, P2 ;  /* 0x0000000f193b7c11 */ /* 0x000fe400090f0eff */
[----:B------:R-:W-:Y:S02]  /*12d0*/  LEA.HI.X.SX32 R56, R27, UR15, 0x1, P3 ;  /* 0x0000000f1b387c11 */ /* 0x000fe400098f0eff */
[----:B------:R-:W-:Y:S02]  /*12e0*/  LEA.HI.X.SX32 R55, R29, UR15, 0x1, P4 ;  /* 0x0000000f1d377c11 */ /* 0x000fe4000a0f0eff */
[----:B------:R-:W-:Y:S02]  /*12f0*/  LEA.HI.X.SX32 R85, R31, UR15, 0x1, P5 ;  /* 0x0000000f1f557c11 */ /* 0x000fe4000a8f0eff */
[----:B------:R-:W-:Y:S02]  /*1300*/  LEA.HI.X.SX32 R51, R33, UR15, 0x1, P6 ;  /* 0x0000000f21337c11 */ /* 0x000fe4000b0f0eff */
[----:B------:R-:W-:-:S02]  /*1310*/  LOP3.LUT R17, R16, 0x10, RZ, 0x3c, !PT ;  /* 0x0000001010117812 */ /* 0x000fc400078e3cff */
[C---:B------:R-:W-:Y:S02]  /*1320*/  LOP3.LUT R18, R16.reuse, 0x20, RZ, 0x3c, !PT ;  /* 0x0000002010127812 */ /* 0x040fe400078e3cff */
[----:B0-----:R-:W-:-:S07]  /*1330*/  LOP3.LUT R19, R16, 0x30, RZ, 0x3c, !PT ;  /* 0x0000003010137812 */ /* 0x001fce00078e3cff */
.L_x_1:
[----:B------:R-:W-:Y:S01]  /*1340*/  SHF.R.U32.HI R29, RZ, 0x5, R15 ;  /* 0x00000005ff1d7819 */ /* 0x000fe2000001160f */
[----:B------:R-:W-:Y:S01]  /*1350*/  IMAD.WIDE R20, R76, 0x2, R46 ;  /* 0x000000024c147825 */ /* 0x000fe200078e022e */
[----:B------:R-:W-:Y:S02]  /*1360*/  PRMT R86, RZ, 0x7610, R86 ;  /* 0x00007610ff567816 */ /* 0x000fe40000000056 */
[----:B------:R-:W-:-:S04]  /*1370*/  SGXT.U32 R29, R29, 0x1 ;  /* 0x000000011d1d781a */ /* 0x000fc80000000000 */
[C---:B------:R-:W-:Y:S02]  /*1380*/  ISETP.GE.AND P0, PT, R29.reuse, UR5, PT ;  /* 0x000000051d007c0c */ /* 0x040fe4000bf06270 */
[----:B------:R-:W-:-:S04]  /*1390*/  LOP3.LUT R22, R29, 0x8, RZ, 0xfc, !PT ;  /* 0x000000081d167812 */ /* 0x000fc800078efcff */
[----:B------:R-:W-:Y:S02]  /*13a0*/  ISETP.GE.AND P1, PT, R22, UR5, PT ;  /* 0x0000000516007c0c */ /* 0x000fe4000bf26270 */
[C---:B------:R-:W-:Y:S02]  /*13b0*/  LOP3.LUT R23, R29.reuse, 0x4, RZ, 0xfc, !PT ;  /* 0x000000041d177812 */ /* 0x040fe400078efcff */
[----:B------:R-:W-:Y:S02]  /*13c0*/  LOP3.LUT R22, R29, 0x2, RZ, 0xfc, !PT ;  /* 0x000000021d167812 */ /* 0x000fe400078efcff */
[----:B------:R-:W-:Y:S01]  /*13d0*/  PRMT R83, RZ, 0x7610, R83 ;  /* 0x00007610ff537816 */ /* 0x000fe20000000053 */
[----:B------:R0:W2:Y:S01]  /*13e0*/  @!P0 LDG.E.U16 R86, desc[UR6][R20.64] ;  /* 0x0000000614568981 */ /* 0x0000a2000c1e1500 */
[----:B------:R-:W-:Y:S02]  /*13f0*/  ISETP.GE.AND P4, PT, R23, UR5, PT ;  /* 0x0000000517007c0c */ /* 0x000fe4000bf86270 */
[----:B------:R-:W-:-:S02]  /*1400*/  ISETP.GE.AND P2, PT, R22, UR5, PT ;  /* 0x0000000516007c0c */ /* 0x000fc4000bf46270 */
[C---:B------:R-:W-:Y:S02]  /*1410*/  LOP3.LUT R24, R29.reuse, 0x6, RZ, 0xfc, !PT ;  /* 0x000000061d187812 */ /* 0x040fe400078efcff */
[----:B------:R-:W-:Y:S01]  /*1420*/  LOP3.LUT R25, R29, 0xa, RZ, 0xfc, !PT ;  /* 0x0000000a1d197812 */ /* 0x000fe200078efcff */
[--C-:B0-----:R-:W-:Y:S01]  /*1430*/  IMAD.WIDE R20, R73, 0x2, R46.reuse ;  /* 0x0000000249147825 */ /* 0x101fe200078e022e */
[----:B------:R-:W-:Y:S02]  /*1440*/  LOP3.LUT R22, R29, 0x16, RZ, 0xfc, !PT ;  /* 0x000000161d167812 */ /* 0x000fe400078efcff */
[----:B------:R-:W-:Y:S02]  /*1450*/  ISETP.GE.AND P0, PT, R25, UR5, PT ;  /* 0x0000000519007c0c */ /* 0x000fe4000bf06270 */
[----:B------:R0:W3:Y:S01]  /*1460*/  @!P1 LDG.E.U16 R83, desc[UR6][R20.64] ;  /* 0x0000000614539981 */ /* 0x0000e2000c1e1500 */
[----:B------:R-:W-:Y:S02]  /*1470*/  ISETP.GE.AND P1, PT, R24, UR5, PT ;  /* 0x0000000518007c0c */ /* 0x000fe4000bf26270 */
[----:B------:R-:W-:Y:S01]  /*1480*/  ISETP.GE.AND P3, PT, R22, UR5, PT ;  /* 0x0000000516007c0c */ /* 0x000fe2000bf66270 */
[----:B------:R-:W-:Y:S01]  /*1490*/  IMAD.WIDE R22, R75, 0x2, R46 ;  /* 0x000000024b167825 */ /* 0x000fe200078e022e */
[----:B------:R-:W-:-:S02]  /*14a0*/  PRMT R32, RZ, 0x7610, R32 ;  /* 0x00007610ff207816 */ /* 0x000fc40000000020 */
[----:B------:R-:W-:Y:S02]  /*14b0*/  LOP3.LUT R24, R29, 0xc, RZ, 0xfc, !PT ;  /* 0x0000000c1d187812 */ /* 0x000fe400078efcff */
[----:B------:R-:W-:Y:S01]  /*14c0*/  PRMT R82, RZ, 0x7610, R82 ;  /* 0x00007610ff527816 */ /* 0x000fe20000000052 */
[----:B0-----:R-:W-:Y:S01]  /*14d0*/  IMAD.WIDE R20, R77, 0x2, R46 ;  /* 0x000000024d147825 */ /* 0x001fe200078e022e */
[C---:B------:R-:W-:Y:S01]  /*14e0*/  LOP3.LUT R25, R29.reuse, 0xe, RZ, 0xfc, !PT ;  /* 0x0000000e1d197812 */ /* 0x040fe200078efcff */
[----:B------:R0:W4:Y:S01]  /*14f0*/  @!P4 LDG.E.U16 R32, desc[UR6][R22.64] ;  /* 0x000000061620c981 */ /* 0x000122000c1e1500 */
[----:B------:R-:W-:Y:S02]  /*1500*/  ISETP.GE.AND P6, PT, R24, UR5, PT ;  /* 0x0000000518007c0c */ /* 0x000fe4000bfc6270 */
[----:B------:R-:W-:Y:S01]  /*1510*/  LOP3.LUT R24, R29, 0x10, RZ, 0xfc, !PT ;  /* 0x000000101d187812 */ /* 0x000fe200078efcff */
[----:B------:R1:W5:Y:S01]  /*1520*/  @!P2 LDG.E.U16 R82, desc[UR6][R20.64] ;  /* 0x000000061452a981 */ /* 0x000362000c1e1500 */
[----:B------:R-:W-:-:S02]  /*1530*/  PRMT R35, RZ, 0x7610, R35 ;  /* 0x00007610ff237816 */ /* 0x000fc40000000023 */
[----:B------:R-:W-:Y:S02]  /*1540*/  ISETP.GE.AND P5, PT, R25, UR5, PT ;  /* 0x0000000519007c0c */ /* 0x000fe4000bfa6270 */
[----:B------:R-:W-:Y:S01]  /*1550*/  PRMT R28, RZ, 0x7610, R28 ;  /* 0x00007610ff1c7816 */ /* 0x000fe2000000001c */
[--C-:B0-----:R-:W-:Y:S01]  /*1560*/  IMAD.WIDE R22, R72, 0x2, R46.reuse ;  /* 0x0000000248167825 */ /* 0x101fe200078e022e */
[----:B------:R-:W-:Y:S02]  /*1570*/  ISETP.GE.AND P2, PT, R24, UR5, PT ;  /* 0x0000000518007c0c */ /* 0x000fe4000bf46270 */
[C---:B------:R-:W-:Y:S01]  /*1580*/  LOP3.LUT R25, R29.reuse, 0x14, RZ, 0xfc, !PT ;  /* 0x000000141d197812 */ /* 0x040fe200078efcff */
[----:B-1----:R-:W-:Y:S01]  /*1590*/  IMAD.WIDE R20, R74, 0x2, R46 ;  /* 0x000000024a147825 */ /* 0x002fe200078e022e */
[----:B------:R-:W-:Y:S01]  /*15a0*/  LOP3.LUT R24, R29, 0x12, RZ, 0xfc, !PT ;  /* 0x000000121d187812 */ /* 0x000fe200078efcff */
[----:B------:R0:W4:Y:S01]  /*15b0*/  @!P0 LDG.E.U16 R35, desc[UR6][R22.64] ;  /* 0x0000000616238981 */ /* 0x000122000c1e1500 */
[----:B------:R-:W-:-:S02]  /*15c0*/  PRMT R31, RZ, 0x7610, R31 ;  /* 0x00007610ff1f7816 */ /* 0x000fc4000000001f */
[----:B------:R-:W-:Y:S01]  /*15d0*/  ISETP.GE.AND P4, PT, R25, UR5, PT ;  /* 0x0000000519007c0c */ /* 0x000fe2000bf86270 */
[----:B------:R1:W4:Y:S01]  /*15e0*/  @!P1 LDG.E.U16 R28, desc[UR6][R20.64] ;  /* 0x00000006141c9981 */ /* 0x000322000c1e1500 */
[----:B------:R-:W-:Y:S01]  /*15f0*/  ISETP.GE.AND P1, PT, R24, UR5, PT ;  /* 0x0000000518007c0c */ /* 0x000fe2000bf26270 */
[----:B------:R-:W-:Y:S01]  /*1600*/  IMAD.WIDE R24, R70, 0x2, R46 ;  /* 0x0000000246187825 */ /* 0x000fe200078e022e */
[----:B------:R-:W-:-:S03]  /*1610*/  PRMT R27, RZ, 0x7610, R27 ;  /* 0x00007610ff1b7816 */ /* 0x000fc6000000001b */
[--C-:B0-----:R-:W-:Y:S01]  /*1620*/  IMAD.WIDE R22, R71, 0x2, R46.reuse ;  /* 0x0000000247167825 */ /* 0x101fe200078e022e */
[C---:B------:R-:W-:Y:S02]  /*1630*/  LOP3.LUT R26, R29.reuse, 0x18, RZ, 0xfc, !PT ;  /* 0x000000181d1a7812 */ /* 0x040fe400078efcff */
[----:B------:R0:W4:Y:S01]  /*1640*/  @!P5 LDG.E.U16 R27, desc[UR6][R24.64] ;  /* 0x00000006181bd981 */ /* 0x000122000c1e1500 */
[----:B-1----:R-:W-:Y:S01]  /*1650*/  LOP3.LUT R20, R29, 0x1a, RZ, 0xfc, !PT ;  /* 0x0000001a1d147812 */ /* 0x002fe200078efcff */
[----:B------:R-:W-:Y:S01]  /*1660*/  IMAD.WIDE R48, R69, 0x2, R46 ;  /* 0x0000000245307825 */ /* 0x000fe200078e022e */
[----:B------:R-:W-:Y:S01]  /*1670*/  PRMT R21, RZ, 0x7610, R21 ;  /* 0x00007610ff157816 */ /* 0x000fe20000000015 */
[----:B------:R1:W4:Y:S01]  /*1680*/  @!P6 LDG.E.U16 R31, desc[UR6][R22.64] ;  /* 0x00000006161fe981 */ /* 0x000322000c1e1500 */
[----:B------:R-:W-:Y:S02]  /*1690*/  ISETP.GE.AND P6, PT, R20, UR5, PT ;  /* 0x0000000514007c0c */ /* 0x000fe4000bfc6270 */
[----:B------:R-:W-:-:S02]  /*16a0*/  ISETP.GE.AND P0, PT, R26, UR5, PT ;  /* 0x000000051a007c0c */ /* 0x000fc4000bf06270 */
[----:B------:R-:W-:Y:S01]  /*16b0*/  PRMT R30, RZ, 0x7610, R30 ;  /* 0x00007610ff1e7816 */ /* 0x000fe2000000001e */
[----:B0-----:R-:W-:Y:S01]  /*16c0*/  IMAD.WIDE R24, R67, 0x2, R46 ;  /* 0x0000000243187825 */ /* 0x001fe200078e022e */
[C---:B------:R-:W-:Y:S01]  /*16d0*/  LOP3.LUT R26, R29.reuse, 0x1c, RZ, 0xfc, !PT ;  /* 0x0000001c1d1a7812 */ /* 0x040fe200078efcff */
[----:B------:R0:W4:Y:S01]  /*16e0*/  @!P2 LDG.E.U16 R21, desc[UR6][R48.64] ;  /* 0x000000063015a981 */ /* 0x000122000c1e1500 */
[----:B------:R-:W-:Y:S01]  /*16f0*/  PRMT R34, RZ, 0x7610, R34 ;  /* 0x00007610ff227816 */ /* 0x000fe20000000022 */
[----:B-1----:R-:W-:Y:S01]  /*1700*/  IMAD.WIDE R22, R68, 0x2, R46 ;  /* 0x0000000244167825 */ /* 0x002fe200078e022e */
[----:B------:R-:W-:Y:S01]  /*1710*/  LOP3.LUT R29, R29, 0x1e, RZ, 0xfc, !PT ;  /* 0x0000001e1d1d7812 */ /* 0x000fe200078efcff */
[----:B------:R1:W5:Y:S01]  /*1720*/  @!P4 LDG.E.U16 R30, desc[UR6][R24.64] ;  /* 0x00000006181ec981 */ /* 0x000362000c1e1500 */
[----:B------:R-:W-:Y:S02]  /*1730*/  ISETP.GE.AND P5, PT, R26, UR5, PT ;  /* 0x000000051a007c0c */ /* 0x000fe4000bfa6270 */
[----:B------:R-:W-:Y:S01]  /*1740*/  ISETP.GE.AND P2, PT, R29, UR5, PT ;  /* 0x000000051d007c0c */ /* 0x000fe2000bf46270 */
[----:B------:R1:W5:Y:S01]  /*1750*/  @!P1 LDG.E.U16 R34, desc[UR6][R22.64] ;  /* 0x0000000616229981 */ /* 0x000362000c1e1500 */
[----:B------:R-:W-:Y:S01]  /*1760*/  PRMT R33, RZ, 0x7610, R33 ;  /* 0x00007610ff217816 */ /* 0x000fe20000000021 */
[----:B0-----:R-:W-:Y:S01]  /*1770*/  IMAD.WIDE R48, R66, 0x2, R46 ;  /* 0x0000000242307825 */ /* 0x001fe200078e022e */
[----:B------:R-:W-:-:S02]  /*1780*/  PRMT R26, RZ, 0x7610, R26 ;  /* 0x00007610ff1a7816 */ /* 0x000fc4000000001a */
[----:B------:R-:W-:Y:S01]  /*1790*/  PRMT R20, RZ, 0x7610, R20 ;  /* 0x00007610ff147816 */ /* 0x000fe20000000014 */
[--C-:B-1----:R-:W-:Y:S01]  /*17a0*/  IMAD.WIDE R24, R64, 0x2, R46.reuse ;  /* 0x0000000240187825 */ /* 0x102fe200078e022e */
[----:B------:R-:W-:Y:S02]  /*17b0*/  LOP3.LUT R29, R15, 0x1f, RZ, 0xc0, !PT ;  /* 0x0000001f0f1d7812 */ /* 0x000fe400078ec0ff */
[----:B------:R0:W5:Y:S01]  /*17c0*/  @!P3 LDG.E.U16 R26, desc[UR6][R48.64] ;  /* 0x00000006301ab981 */ /* 0x000162000c1e1500 */
[----:B------:R-:W-:Y:S01]  /*17d0*/  IMAD.WIDE R22, R65, 0x2, R46 ;  /* 0x0000000241167825 */ /* 0x000fe200078e022e */
[----:B------:R-:W-:Y:S02]  /*17e0*/  ISETP.GE.AND P1, PT, R29, UR5, PT ;  /* 0x000000051d007c0c */ /* 0x000fe4000bf26270 */
[----:B------:R1:W5:Y:S01]  /*17f0*/  @!P6 LDG.E.U16 R33, desc[UR6][R24.64] ;  /* 0x000000061821e981 */ /* 0x000362000c1e1500 */
[----:B------:R-:W-:-:S03]  /*1800*/  PRMT R29, RZ, 0x7610, R29 ;  /* 0x00007610ff1d7816 */ /* 0x000fc6000000001d */
[----:B------:R1:W5:Y:S01]  /*1810*/  @!P0 LDG.E.U16 R20, desc[UR6][R22.64] ;  /* 0x0000000616148981 */ /* 0x000362000c1e1500 */
[----:B0-----:R-:W-:Y:S01]  /*1820*/  IMAD.WIDE R48, R44, 0x2, R46 ;  /* 0x000000022c307825 */ /* 0x001fe200078e022e */
[----:B-1----:R-:W-:-:S03]  /*1830*/  PRMT R25, RZ, 0x7610, R25 ;  /* 0x00007610ff197816 */ /* 0x002fc60000000019 */
[----:B------:R-:W-:-:S03]  /*1840*/  IMAD.WIDE R22, R45, 0x2, R46 ;  /* 0x000000022d167825 */ /* 0x000fc600078e022e */
[----:B------:R0:W5:Y:S04]  /*1850*/  @!P2 LDG.E.U16 R25, desc[UR6][R48.64] ;  /* 0x000000063019a981 */ /* 0x000168000c1e1500 */
[----:B------:R1:W5:Y:S01]  /*1860*/  @!P5 LDG.E.U16 R29, desc[UR6][R22.64] ;  /* 0x00000006161dd981 */ /* 0x000362000c1e1500 */
[----:B------:R-:W-:Y:S01]  /*1870*/  BAR.SYNC.DEFER_BLOCKING 0x0 ;  /* 0x0000000000007b1d */ /* 0x000fe20000010000 */
[----:B0-----:R-:W-:Y:S02]  /*1880*/  IMAD.MOV.U32 R48, RZ, RZ, R53 ;  /* 0x000000ffff307224 */ /* 0x001fe400078e0035 */
[----:B------:R-:W-:Y:S01]  /*1890*/  IMAD.MOV.U32 R49, RZ, RZ, R52 ;  /* 0x000000ffff317224 */ /* 0x000fe200078e0034 */
[----:B------:R-:W-:Y:S01]  /*18a0*/  PRMT R24, RZ, 0x7610, R24 ;  /* 0x00007610ff187816 */ /* 0x000fe20000000018 */
[----:B-1----:R-:W-:-:S04]  /*18b0*/  IMAD.WIDE R22, R79, 0x2, R48 ;  /* 0x000000024f167825 */ /* 0x002fc800078e0230 */
[----:B------:R-:W-:Y:S01]  /*18c0*/  IMAD.WIDE R52, R79, 0x2, R50 ;  /* 0x000000024f347825 */ /* 0x000fe200078e0232 */
[----:B------:R0:W5:Y:S02]  /*18d0*/  @!P1 LDG.E.U16 R24, desc[UR6][R22.64] ;  /* 0x0000000616189981 */ /* 0x000164000c1e1500 */
[----:B0-----:R-:W-:Y:S02]  /*18e0*/  PRMT R23, RZ, 0x7610, R23 ;  /* 0x00007610ff177816 */ /* 0x001fe40000000017 */
[----:B------:R-:W-:-:S04]  /*18f0*/  PRMT R22, RZ, 0x7610, R22 ;  /* 0x00007610ff167816 */ /* 0x000fc80000000016 */
[----:B------:R0:W5:Y:S01]  /*1900*/  @!P1 LDG.E.U16 R23, desc[UR6][R52.64] ;  /* 0x0000000634179981 */ /* 0x000162000c1e1500 */
[-C--:B------:R-:W-:Y:S01]  /*1910*/  LOP3.LUT R57, R57, R56.reuse, RZ, 0x3c, !PT ;  /* 0x0000003839397212 */ /* 0x080fe200078e3cff */
[----:B0-----:R-:W-:Y:S02]  /*1920*/  IMAD.MOV.U32 R52, RZ, RZ, R84 ;  /* 0x000000ffff347224 */ /* 0x001fe400078e0054 */
[----:B------:R-:W-:Y:S02]  /*1930*/  IMAD.MOV.U32 R53, RZ, RZ, R85 ;  /* 0x000000ffff357224 */ /* 0x000fe400078e0055 */
[----:B------:R-:W-:Y:S01]  /*1940*/  IMAD.WIDE R84, R79, 0x2, R52 ;  /* 0x000000024f547825 */ /* 0x000fe200078e0234 */
[----:B------:R-:W-:-:S04]  /*1950*/  LOP3.LUT R56, R57, R56, RZ, 0x3c, !PT ;  /* 0x0000003839387212 */ /* 0x000fc800078e3cff */
[----:B------:R0:W5:Y:S01]  /*1960*/  @!P1 LDG.E.U16 R22, desc[UR6][R84.64] ;  /* 0x0000000654169981 */ /* 0x000162000c1e1500 */
[----:B------:R-:W-:Y:S01]  /*1970*/  IMAD.WIDE R88, R79, 0x2, R54 ;  /* 0x000000024f587825 */ /* 0x000fe200078e0236 */
[----:B------:R-:W-:Y:S02]  /*1980*/  LOP3.LUT R57, R57, R56, RZ, 0x3c, !PT ;  /* 0x0000003839397212 */ /* 0x000fe400078e3cff */
[----:B------:R-:W-:Y:S02]  /*1990*/  LOP3.LUT R61, R61, R60, RZ, 0x3c, !PT ;  /* 0x0000003c3d3d7212 */ /* 0x000fe400078e3cff */
[----:B0-----:R-:W-:Y:S02]  /*19a0*/  PRMT R84, RZ, 0x7610, R84 ;  /* 0x00007610ff547816 */ /* 0x001fe40000000054 */
[----:B------:R-:W-:-:S04]  /*19b0*/  PRMT R85, RZ, 0x7610, R85 ;  /* 0x00007610ff557816 */ /* 0x000fc80000000055 */
[----:B------:R0:W5:Y:S01]  /*19c0*/  @!P1 LDG.E.U16 R84, desc[UR6][R88.64] ;  /* 0x0000000658549981 */ /* 0x000162000c1e1500 */
[----:B------:R-:W-:Y:S02]  /*19d0*/  LOP3.LUT R60, R61, R60, RZ, 0x3c, !PT ;  /* 0x0000003c3d3c7212 */ /* 0x000fe400078e3cff */
[----:B------:R-:W-:Y:S02]  /*19e0*/  PRMT R87, RZ, 0x7610, R87 ;  /* 0x00007610ff577816 */ /* 0x000fe40000000057 */
[----:B------:R-:W-:Y:S01]  /*19f0*/  LOP3.LUT R63, R63, R62, RZ, 0x3c, !PT ;  /* 0x0000003e3f3f7212 */ /* 0x000fe200078e3cff */
[----:B0-----:R-:W-:Y:S01]  /*1a00*/  IMAD.WIDE R88, R79, 0x2, R56 ;  /* 0x000000024f587825 */ /* 0x001fe200078e0238 */
[----:B------:R-:W-:-:S04]  /*1a10*/  LOP3.LUT R61, R61, R60, RZ, 0x3c, !PT ;  /* 0x0000003c3d3d7212 */ /* 0x000fc800078e3cff */
[----:B------:R0:W5:Y:S01]  /*1a20*/  @!P1 LDG.E.U16 R85, desc[UR6][R88.64] ;  /* 0x0000000658559981 */ /* 0x000162000c1e1500 */
[----:B------:R-:W-:Y:S02]  /*1a30*/  LOP3.LUT R62, R63, R62, RZ, 0x3c, !PT ;  /* 0x0000003e3f3e7212 */ /* 0x000fe400078e3cff */
[----:B------:R-:W-:Y:S01]  /*1a40*/  PRMT R91, RZ, 0x7610, R91 ;  /* 0x00007610ff5b7816 */ /* 0x000fe2000000005b */
[----:B0-----:R-:W-:Y:S01]  /*1a50*/  IMAD.WIDE R88, R79, 0x2, R58 ;  /* 0x000000024f587825 */ /* 0x001fe200078e023a */
[----:B------:R-:W-:-:S04]  /*1a60*/  LOP3.LUT R63, R63, R62, RZ, 0x3c, !PT ;  /* 0x0000003e3f3f7212 */ /* 0x000fc800078e3cff */
[----:B------:R0:W5:Y:S01]  /*1a70*/  @!P1 LDG.E.U16 R87, desc[UR6][R88.64] ;  /* 0x0000000658579981 */ /* 0x000162000c1e1500 */
[----:B------:R-:W-:Y:S01]  /*1a80*/  PRMT R90, RZ, 0x7610, R90 ;  /* 0x00007610ff5a7816 */ /* 0x000fe2000000005a */
[----:B0-----:R-:W-:-:S05]  /*1a90*/  IMAD.WIDE R88, R79, 0x2, R60 ;  /* 0x000000024f587825 */ /* 0x001fca00078e023c */
[----:B------:R0:W5:Y:S02]  /*1aa0*/  @!P1 LDG.E.U16 R91, desc[UR6][R88.64] ;  /* 0x00000006585b9981 */ /* 0x000164000c1e1500 */
[----:B0-----:R-:W-:-:S05]  /*1ab0*/  IMAD.WIDE R88, R79, 0x2, R62 ;  /* 0x000000024f587825 */ /* 0x001fca00078e023e */
[----:B------:R-:W5:Y:S04]  /*1ac0*/  @!P1 LDG.E.U16 R90, desc[UR6][R88.64] ;  /* 0x00000006585a9981 */ /* 0x000f68000c1e1500 */
[----:B--2---:R-:W-:Y:S04]  /*1ad0*/  STS.U16 [R16+UR4], R86 ;  /* 0x0000005610007988 */ /* 0x004fe80008000404 */
[----:B---3--:R-:W-:Y:S04]  /*1ae0*/  STS.U16 [R16+UR4+0x200], R83 ;  /* 0x0002005310007988 */ /* 0x008fe80008000404 */
[----:B----4-:R-:W-:Y:S04]  /*1af0*/  STS.U16 [R16+UR4+0x400], R21 ;  /* 0x0004001510007988 */ /* 0x010fe80008000404 */
[----:B-----5:R-:W-:Y:S04]  /*1b00*/  STS.U16 [R16+UR4+0x600], R20 ;  /* 0x0006001410007988 */ /* 0x020fe80008000404 */
[----:B------:R-:W-:Y:S04]  /*1b10*/  STS.U16 [R17+UR4+0x80], R82 ;  /* 0x0000805211007988 */ /* 0x000fe80008000404 */
        /* <DEDUP_REMOVED lines=18> */
[----:B------:R-:W-:Y:S01]  /*1c40*/  STS.U16 [R19+UR4+0xb80], R90 ;  /* 0x000b805a13007988 */ /* 0x000fe20008000404 */
[----:B------:R-:W-:Y:S06]  /*1c50*/  BAR.SYNC.DEFER_BLOCKING 0x0 ;  /* 0x0000000000007b1d */ /* 0x000fec0000010000 */
[----:B------:R-:W-:Y:S04]  /*1c60*/  LDSM.16.MT88.4 R28, [R0] ;  /* 0x00000000001c783b */ /* 0x000fe80000004200 */
[----:B------:R-:W0:Y:S04]  /*1c70*/  LDSM.16.M88.4 R20, [R2+UR4+0x800] ;  /* 0x000800040214783b */ /* 0x000e280008000200 */
[----:B------:R-:W1:Y:S04]  /*1c80*/  LDSM.16.M88.4 R32, [R2+UR4+0xa00] ;  /* 0x000a00040220783b */ /* 0x000e680008000200 */
[----:B------:R-:W2:Y:S01]  /*1c90*/  LDSM.16.MT88.4 R24, [R0+0x400] ;  /* 0x000400000018783b */ /* 0x000ea20000004200 */
[----:B------:R-:W-:-:S05]  /*1ca0*/  VIADD R81, R81, 0xffffffff ;  /* 0xffffffff51517836 */ /* 0x000fca0000000000 */
[----:B------:R-:W-:Y:S01]  /*1cb0*/  ISETP.NE.U32.AND P0, PT, R81, RZ, PT ;  /* 0x000000ff5100720c */ /* 0x000fe20003f05070 */
[----:B------:R-:W-:Y:S01]  /*1cc0*/  IMAD.WIDE R52, R80, 0x2, R52 ;  /* 0x0000000250347825 */ /* 0x000fe200078e0234 */
[----:B------:R-:W-:-:S03]  /*1cd0*/  UIADD3 UR5, UPT, UPT, UR5, -0x20, URZ ;  /* 0xffffffe005057890 */ /* 0x000fc6000fffe0ff */
[C---:B------:R-:W-:Y:S01]  /*1ce0*/  IMAD.WIDE R48, R80.reuse, 0x2, R48 ;  /* 0x0000000250307825 */ /* 0x040fe200078e0230 */
[C---:B0-----:R-:W-:Y:S08]  /*1cf0*/  HMMA.16816.F32.BF16 R40, R28.reuse, R20, R40 ;  /* 0x000000141c28723c */ /* 0x041ff00000041828 */
[----:B-1----:R-:W-:Y:S01]  /*1d00*/  HMMA.16816.F32.BF16 R36, R28, R32, R36 ;  /* 0x000000201c24723c */ /* 0x002fe20000041824 */
[----:B------:R-:W-:-:S04]  /*1d10*/  IMAD.WIDE R20, R80, 0x2, R60 ;  /* 0x0000000250147825 */ /* 0x000fc800078e023c */
[----:B------:R-:W-:Y:S02]  /*1d20*/  IMAD.MOV.U32 R61, RZ, RZ, R20 ;  /* 0x000000ffff3d7224 */ /* 0x000fe400078e0014 */
[----:B------:R-:W-:Y:S02]  /*1d30*/  IMAD.MOV.U32 R60, RZ, RZ, R21 ;  /* 0x000000ffff3c7224 */ /* 0x000fe400078e0015 */
[----:B------:R-:W-:-:S03]  /*1d40*/  IMAD.WIDE R28, R80, 0x2, R62 ;  /* 0x00000002501c7825 */ /* 0x000fc600078e023e */
[----:B--2---:R-:W-:Y:S01]  /*1d50*/  HMMA.16816.F32.BF16 R40, R24, R22, R40 ;  /* 0x000000161828723c */ /* 0x004fe20000041828 */
[----:B------:R-:W-:-:S04]  /*1d60*/  IMAD.WIDE R20, R80, 0x2, R56 ;  /* 0x0000000250147825 */ /* 0x000fc800078e0238 */
[----:B------:R-:W-:-:S03]  /*1d70*/  IMAD.MOV.U32 R84, RZ, RZ, R52 ;  /* 0x000000ffff547224 */ /* 0x000fc600078e0034 */
[----:B------:R-:W-:Y:S01]  /*1d80*/  HMMA.16816.F32.BF16 R36, R24, R34, R36 ;  /* 0x000000221824723c */ /* 0x000fe20000041824 */
[----:B------:R-:W-:Y:S02]  /*1d90*/  IMAD.MOV.U32 R85, RZ, RZ, R53 ;  /* 0x000000ffff557224 */ /* 0x000fe400078e0035 */
[----:B------:R-:W-:Y:S02]  /*1da0*/  IMAD.MOV.U32 R63, RZ, RZ, R28 ;  /* 0x000000ffff3f7224 */ /* 0x000fe400078e001c */
[----:B------:R-:W-:Y:S02]  /*1db0*/  IMAD.MOV.U32 R62, RZ, RZ, R29 ;  /* 0x000000ffff3e7224 */ /* 0x000fe400078e001d */
[----:B------:R-:W-:-:S04]  /*1dc0*/  IMAD.WIDE R58, R80, 0x2, R58 ;  /* 0x00000002503a7825 */ /* 0x000fc800078e023a */
[----:B------:R-:W-:-:S04]  /*1dd0*/  IMAD.WIDE R54, R80, 0x2, R54 ;  /* 0x0000000250367825 */ /* 0x000fc800078e0236 */
[----:B------:R-:W-:Y:S02]  /*1de0*/  IMAD.MOV.U32 R57, RZ, RZ, R20 ;  /* 0x000000ffff397224 */ /* 0x000fe400078e0014 */
[----:B------:R-:W-:Y:S02]  /*1df0*/  IMAD.MOV.U32 R56, RZ, RZ, R21 ;  /* 0x000000ffff387224 */ /* 0x000fe400078e0015 */
[----:B------:R-:W-:-:S04]  /*1e00*/  IMAD.WIDE R50, R80, 0x2, R50 ;  /* 0x0000000250327825 */ /* 0x000fc800078e0232 */
[----:B------:R-:W-:-:S04]  /*1e10*/  IMAD.WIDE R46, R78, 0x2, R46 ;  /* 0x000000024e2e7825 */ /* 0x000fc800078e022e */
[----:B------:R-:W-:Y:S02]  /*1e20*/  IMAD.MOV.U32 R53, RZ, RZ, R48 ;  /* 0x000000ffff357224 */ /* 0x000fe400078e0030 */
[----:B------:R-:W-:Y:S01]  /*1e30*/  IMAD.MOV.U32 R52, RZ, RZ, R49 ;  /* 0x000000ffff347224 */ /* 0x000fe200078e0031 */
[----:B------:R-:W-:Y:S06]  /*1e40*/  @P0 BRA `(.L_x_1) ;  /* 0xfffffff4003c0947 */ /* 0x000fec000383ffff */
[----:B------:R-:W-:Y:S02]  /*1e50*/  F2FP.BF16.F32.PACK_AB R39, R39, R43 ;  /* 0x0000002b2727723e */ /* 0x000fe400000010ff */
[----:B------:R-:W-:Y:S02]  /*1e60*/  F2FP.BF16.F32.PACK_AB R38, R38, R42 ;  /* 0x0000002a2626723e */ /* 0x000fe400000010ff */
[----:B------:R-:W-:Y:S02]  /*1e70*/  F2FP.BF16.F32.PACK_AB R37, R37, R41 ;  /* 0x000000292525723e */ /* 0x000fe400000010ff */
[----:B------:R-:W-:-:S07]  /*1e80*/  F2FP.BF16.F32.PACK_AB R36, R36, R40 ;  /* 0x000000282424723e */ /* 0x000fce00000010ff */
.L_x_0:
[----:B------:R-:W-:Y:S01]  /*1e90*/  BAR.SYNC.DEFER_BLOCKING 0x0 ;  /* 0x0000000000007b1d */ /* 0x000fe20000010000 */
[----:B------:R-:W-:Y:S01]  /*1ea0*/  IMAD.SHL.U32 R15, R15, 0x10, RZ ;  /* 0x000000100f0f7824 */ /* 0x000fe200078e00ff */
[----:B------:R-:W-:Y:S02]  /*1eb0*/  LOP3.LUT R12, R12, 0x200, RZ, 0xc0, !PT ;  /* 0x000002000c0c7812 */ /* 0x000fe400078ec0ff */
[----:B------:R-:W-:Y:S02]  /*1ec0*/  LOP3.LUT R13, R13, 0x180, RZ, 0xc0, !PT ;  /* 0x000001800d0d7812 */ /* 0x000fe400078ec0ff */
[----:B------:R-:W-:Y:S01]  /*1ed0*/  LOP3.LUT R15, R15, 0x70, RZ, 0xc0, !PT ;  /* 0x000000700f0f7812 */ /* 0x000fe200078ec0ff */
[----:B------:R-:W0:Y:S01]  /*1ee0*/  LDCU.128 UR8, c[0x0][0x390] ;  /* 0x00007200ff0877ac */ /* 0x000e220008000c00 */
[----:B------:R-:W-:Y:S02]  /*1ef0*/  LEA R14, R14, UR4, 0x4 ;  /* 0x000000040e0e7c11 */ /* 0x000fe4000f8e20ff */
[----:B------:R-:W-:Y:S01]  /*1f00*/  IADD3 R12, PT, PT, R12, UR4, R15 ;  /* 0x000000040c0c7c10 */ /* 0x000fe2000fffe00f */
[----:B------:R-:W1:Y:S04]  /*1f10*/  LDCU UR4, c[0x0][0x3b4] ;  /* 0x00007680ff0477ac */ /* 0x000e680008000800 */
[----:B------:R-:W-:Y:S01]  /*1f20*/  IMAD.IADD R2, R13, 0x1, R12 ;  /* 0x000000010d027824 */ /* 0x000fe200078e020c */
[----:B------:R-:W2:Y:S04]  /*1f30*/  LDCU UR5, c[0x0][0x3b8] ;  /* 0x00007700ff0577ac */ /* 0x000ea80008000800 */
[----:B------:R3:W-:Y:S01]  /*1f40*/  STSM.16.M88.4 [R2], R36 ;  /* 0x0000002402007844 */ /* 0x0007e20000000200 */
[----:B------:R-:W-:Y:S01]  /*1f50*/  BAR.SYNC.DEFER_BLOCKING 0x0 ;  /* 0x0000000000007b1d */ /* 0x000fe20000010000 */
[C---:B-1----:R-:W-:Y:S01]  /*1f60*/  IMAD R0, R3.reuse, UR4, RZ ;  /* 0x0000000403007c24 */ /* 0x042fe2000f8e02ff */
[----:B0-----:R-:W-:Y:S01]  /*1f70*/  ISETP.GE.AND P0, PT, R3, UR10, PT ;  /* 0x0000000a03007c0c */ /* 0x001fe2000bf06270 */
[----:B--2---:R-:W-:-:S03]  /*1f80*/  IMAD R3, R11, UR5, RZ ;  /* 0x000000050b037c24 */ /* 0x004fc6000f8e02ff */
[----:B------:R-:W-:Y:S01]  /*1f90*/  LEA R22, P2, R0, UR8, 0x1 ;  /* 0x0000000800167c11 */ /* 0x000fe2000f8408ff */
[----:B------:R-:W-:Y:S01]  /*1fa0*/  IMAD R19, R6, UR5, RZ ;  /* 0x0000000506137c24 */ /* 0x000fe2000f8e02ff */
[----:B------:R-:W-:Y:S01]  /*1fb0*/  ISETP.LT.AND P1, PT, R11, UR11, !P0 ;  /* 0x0000000b0b007c0c */ /* 0x000fe2000c721270 */
[C---:B------:R-:W-:Y:S01]  /*1fc0*/  IMAD R11, R10.reuse, UR5, RZ ;  /* 0x000000050a0b7c24 */ /* 0x040fe2000f8e02ff */
[----:B------:R-:W-:Y:S01]  /*1fd0*/  ISETP.LT.AND P4, PT, R10, UR11, !P0 ;  /* 0x0000000b0a007c0c */ /* 0x000fe2000c781270 */
[----:B------:R-:W-:Y:S01]  /*1fe0*/  IMAD R20, R5, UR5, RZ ;  /* 0x0000000505147c24 */ /* 0x000fe2000f8e02ff */
[----:B------:R-:W-:Y:S01]  /*1ff0*/  LEA.HI.X.SX32 R24, R0, UR9, 0x1, P2 ;  /* 0x0000000900187c11 */ /* 0x000fe200090f0eff */
[----:B------:R-:W-:Y:S01]  /*2000*/  IMAD R0, R8, UR5, RZ ;  /* 0x0000000508007c24 */ /* 0x000fe2000f8e02ff */
[-C--:B---3--:R-:W-:Y:S01]  /*2010*/  LEA R2, P2, R3, R22.reuse, 0x1 ;  /* 0x0000001603027211 */ /* 0x088fe200078408ff */
[----:B------:R-:W-:Y:S01]  /*2020*/  IMAD R21, R4, UR5, RZ ;  /* 0x0000000504157c24 */ /* 0x000fe2000f8e02ff */
[----:B------:R-:W-:-:S02]  /*2030*/  LEA R10, P3, R11, R22, 0x1 ;  /* 0x000000160b0a7211 */ /* 0x000fc400078608ff */
[-C--:B------:R-:W-:Y:S02]  /*2040*/  LEA.HI.X.SX32 R3, R3, R24.reuse, 0x1, P2 ;  /* 0x0000001803037211 */ /* 0x080fe400010f0eff */
[----:B------:R-:W-:Y:S02]  /*2050*/  LEA.HI.X.SX32 R11, R11, R24, 0x1, P3 ;  /* 0x000000180b0b7211 */ /* 0x000fe400018f0eff */
[C---:B------:R-:W-:Y:S01]  /*2060*/  ISETP.LT.AND P5, PT, R9.reuse, UR11, !P0 ;  /* 0x0000000b09007c0c */ /* 0x040fe2000c7a1270 */
[----:B------:R-:W0:Y:S01]  /*2070*/  LDS.128 R12, [R14] ;  /* 0x000000000e0c7984 */ /* 0x000e220000000c00 */
[----:B------:R-:W-:Y:S01]  /*2080*/  IMAD R9, R9, UR5, RZ ;  /* 0x0000000509097c24 */ /* 0x000fe2000f8e02ff */
[C---:B------:R-:W-:Y:S01]  /*2090*/  ISETP.LT.AND P3, PT, R7.reuse, UR11, !P0 ;  /* 0x0000000b07007c0c */ /* 0x040fe2000c761270 */
[----:B------:R-:W-:-:S05]  /*20a0*/  IMAD R7, R7, UR5, RZ ;  /* 0x0000000507077c24 */ /* 0x000fca000f8e02ff */
[----:B------:R-:W-:-:S04]  /*20b0*/  LEA R16, P2, R7, R22, 0x1 ;  /* 0x0000001607107211 */ /* 0x000fc800078408ff */
[----:B------:R-:W-:Y:S02]  /*20c0*/  LEA.HI.X.SX32 R17, R7, R24, 0x1, P2 ;  /* 0x0000001807117211 */ /* 0x000fe400010f0eff */
[----:B------:R-:W-:Y:S01]  /*20d0*/  ISETP.LT.AND P2, PT, R6, UR11, !P0 ;  /* 0x0000000b06007c0c */ /* 0x000fe2000c741270 */
[----:B0-----:R0:W-:Y:S04]  /*20e0*/  @P1 STG.E.U16 desc[UR6][R2.64], R12 ;  /* 0x0000000c02001986 */ /* 0x0011e8000c101506 */
[----:B------:R1:W-:Y:S01]  /*20f0*/  @P4 STG.E.U16 desc[UR6][R10.64], R13 ;  /* 0x0000000d0a004986 */ /* 0x0003e2000c101506 */
[----:B------:R-:W-:Y:S02]  /*2100*/  ISETP.LT.AND P4, PT, R8, UR11, !P0 ;  /* 0x0000000b08007c0c */ /* 0x000fe4000c781270 */
[----:B------:R-:W-:-:S04]  /*2110*/  LEA R8, P6, R9, R22, 0x1 ;  /* 0x0000001609087211 */ /* 0x000fc800078c08ff */
[----:B------:R-:W-:Y:S02]  /*2120*/  LEA.HI.X.SX32 R9, R9, R24, 0x1, P6 ;  /* 0x0000001809097211 */ /* 0x000fe400030f0eff */
[-C--:B0-----:R-:W-:Y:S02]  /*2130*/  LEA R2, P1, R0, R22.reuse, 0x1 ;  /* 0x0000001600027211 */ /* 0x081fe400078208ff */
[----:B------:R-:W-:Y:S01]  /*2140*/  PRMT R12, R12, 0x7632, R12 ;  /* 0x000076320c0c7816 */ /* 0x000fe2000000000c */
[----:B------:R0:W-:Y:S01]  /*2150*/  @P5 STG.E.U16 desc[UR6][R8.64], R14 ;  /* 0x0000000e08005986 */ /* 0x0001e2000c101506 */
[----:B-1----:R-:W-:Y:S02]  /*2160*/  LEA R10, P6, R19, R22, 0x1 ;  /* 0x00000016130a7211 */ /* 0x002fe400078c08ff */
[----:B------:R-:W-:Y:S02]  /*2170*/  LEA.HI.X.SX32 R3, R0, R24, 0x1, P1 ;  /* 0x0000001800037211 */ /* 0x000fe400008f0eff */
[----:B------:R-:W-:-:S02]  /*2180*/  LEA R18, P1, R20, R22, 0x1 ;  /* 0x0000001614127211 */ /* 0x000fc400078208ff */
[-C--:B------:R-:W-:Y:S01]  /*2190*/  LEA.HI.X.SX32 R11, R19, R24.reuse, 0x1, P6 ;  /* 0x00000018130b7211 */ /* 0x080fe200030f0eff */
[----:B------:R1:W-:Y:S01]  /*21a0*/  @P4 STG.E.U16 desc[UR6][R2.64], R15 ;  /* 0x0000000f02004986 */ /* 0x0003e2000c101506 */
[----:B------:R-:W-:Y:S02]  /*21b0*/  LEA.HI.X.SX32 R19, R20, R24, 0x1, P1 ;  /* 0x0000001814137211 */ /* 0x000fe400008f0eff */
[----:B------:R-:W-:Y:S01]  /*21c0*/  ISETP.LT.AND P1, PT, R5, UR11, !P0 ;  /* 0x0000000b05007c0c */ /* 0x000fe2000c721270 */
[----:B------:R1:W-:Y:S01]  /*21d0*/  @P3 STG.E.U16 desc[UR6][R16.64], R12 ;  /* 0x0000000c10003986 */ /* 0x0003e2000c101506 */
[----:B------:R-:W-:Y:S02]  /*21e0*/  ISETP.LT.AND P0, PT, R4, UR11, !P0 ;  /* 0x0000000b04007c0c */ /* 0x000fe4000c701270 */
[----:B------:R-:W-:Y:S02]  /*21f0*/  PRMT R5, R13, 0x7632, R5 ;  /* 0x000076320d057816 */ /* 0x000fe40000000005 */
[----:B0-----:R-:W-:-:S02]  /*2200*/  PRMT R9, R14, 0x7632, R9 ;  /* 0x000076320e097816 */ /* 0x001fc40000000009 */
[C---:B------:R-:W-:Y:S01]  /*2210*/  LEA R6, P6, R21.reuse, R22, 0x1 ;  /* 0x0000001615067211 */ /* 0x040fe200078c08ff */
[----:B------:R1:W-:Y:S03]  /*2220*/  @P2 STG.E.U16 desc[UR6][R10.64], R5 ;  /* 0x000000050a002986 */ /* 0x0003e6000c101506 */
[----:B------:R-:W-:Y:S01]  /*2230*/  LEA.HI.X.SX32 R7, R21, R24, 0x1, P6 ;  /* 0x0000001815077211 */ /* 0x000fe200030f0eff */
[----:B------:R1:W-:Y:S02]  /*2240*/  @P1 STG.E.U16 desc[UR6][R18.64], R9 ;  /* 0x0000000912001986 */ /* 0x0003e4000c101506 */
[----:B------:R-:W-:Y:S06]  /*2250*/  @!P0 EXIT ;  /* 0x000000000000894d */ /* 0x000fec0003800000 */
[----:B-1----:R-:W-:-:S05]  /*2260*/  PRMT R3, R15, 0x7632, R3 ;  /* 0x000076320f037816 */ /* 0x002fca0000000003 */
[----:B------:R-:W-:Y:S01]  /*2270*/  STG.E.U16 desc[UR6][R6.64], R3 ;  /* 0x0000000306007986 */ /* 0x000fe2000c101506 */
[----:B------:R-:W-:Y:S05]  /*2280*/  EXIT ;  /* 0x000000000000794d */ /* 0x000fea0003800000 */
.L_x_2:
[----:B------:R-:W-:-:S00]  /*2290*/  BRA `(.L_x_2) ;  /* 0xfffffffc00fc7947 */ /* 0x000fc0000383ffff */
[----:B------:R-:W-:-:S00]  /*22a0*/  NOP ;  /* 0x0000000000007918 */ /* 0x000fc00000000000 */
        /* <DEDUP_REMOVED lines=13> */
.L_x_3:


//--------------------- .nv.shared.matmul_kernel  --------------------------
	.section	.nv.shared.matmul_kernel,"aw",@nobits
	.sectionflags	@""
	.align	16
	.zero		1024


//--------------------- .nv.shared.reserved.0     --------------------------
	.section	.nv.shared.reserved.0,"aw",@nobits
	.weak		__nv_reservedSMEM_offset_0_alias
	.size		__nv_reservedSMEM_offset_0_alias, 0, 64
	.other		__nv_reservedSMEM_offset_0_alias,@"STO_CUDA_RESERVED_SHARED STV_DEFAULT"
__nv_reservedSMEM_offset_0_alias:
	.zero		0
	.zero		64


//--------------------- .nv.constant0.matmul_kernel --------------------------
	.section	.nv.constant0.matmul_kernel,"a",@progbits
	.sectionflags	@""
	.align	4
.nv.constant0.matmul_kernel:
	.zero		976


//--------------------- SYMBOLS --------------------------

	.type		.nv.reservedSmem.offset0,@object
	.size		.nv.reservedSmem.offset0,0x4
	.type		.nv.reservedSmem.cap,@object
	.size		.nv.reservedSmem.cap,0x4
